def attn_fwd(
    Q,
    K,
    V,
    Out,
    Lse,
    sm_scale,
    stride_qz,
    stride_qh,
    stride_qm,
    stride_qk,
    stride_kz,
    stride_kh,
    stride_kn,
    stride_kk,
    stride_vz,
    stride_vh,
    stride_vn,
    stride_vk,
    stride_oz,
    stride_oh,
    stride_om,
    stride_ok,
    seqlen_q,
    seqlen_k,
    BLOCK_M: tl.constexpr,
    BLOCK_N: tl.constexpr,
    HEAD_DIM: tl.constexpr,
    CAUSAL: tl.constexpr,
):
    start_m = tl.program_id(0)
    off_hz = tl.program_id(1)
    q_off = off_hz * stride_qh
    k_off = off_hz * stride_kh
    v_off = off_hz * stride_vh
    offs_m = start_m * BLOCK_M + tl.arange(0, BLOCK_M)
    offs_d = tl.arange(0, HEAD_DIM)
    offs_n = tl.arange(0, BLOCK_N)
    q_ptrs = Q + q_off + offs_m[:, None] * stride_qm + offs_d[None, :] * stride_qk
    k_ptrs = K + k_off + offs_d[:, None] * stride_kk + offs_n[None, :] * stride_kn
    v_ptrs = V + v_off + offs_n[:, None] * stride_vn + offs_d[None, :] * stride_vk
    m_i = tl.full([BLOCK_M], float("-inf"), dtype=tl.float32)
    l_i = tl.zeros([BLOCK_M], dtype=tl.float32) + 1.0
    acc = tl.zeros([BLOCK_M, HEAD_DIM], dtype=tl.float32)
    q = tl.load(q_ptrs)
    acc, l_i, m_i = _attn_fwd_inner(
        acc,
        l_i,
        m_i,
        q,
        k_ptrs,
        v_ptrs,
        sm_scale,
        stride_kn,
        stride_vn,
        start_m,
        seqlen_k,
        BLOCK_M,
        BLOCK_N,
        HEAD_DIM,
        CAUSAL,
    )
    acc = acc / l_i[:, None]
    lse = m_i + tl.math.log2(l_i) / 1.4426950408889634
    o_ptrs = (
        Out
        + off_hz * stride_oh
        + offs_m[:, None] * stride_om
        + offs_d[None, :] * stride_ok
    )
    tl.store(o_ptrs, acc.to(Out.dtype.element_ty))
    tl.store(Lse + off_hz * seqlen_q + offs_m, lse)

# config = {"BLOCK_M": 64, "BLOCK_N": 16, "HEAD_DIM": 64, "arch": "sm_100", "causal": false, "dtype": "bf16", "num_stages": 3, "num_warps": 4}
# arch = sm_100


// ===== COMPILED SASS (sm_100a) =====

	.target	sm_100a

	.elftype	@"ET_EXEC"


//--------------------- .note.nv.tkinfo           --------------------------
	.section	.note.nv.tkinfo,"",@"SHT_NOTE"
	.sectionflags	@"SHF_NOTE_NV_TKINFO"
	.tkinfo
        /*0018*/ 	.word	0x00000081
        /*0030*/ 	.string	""
        /*0030*/ 	.string	"ptxas-blackwell"
        /*0030*/ 	.string	"Cuda compilation tools, release 12.9, V12.9.86"
        /*0030*/ 	.string	"Build cuda_12.9.r12.9/compiler.36037853_0"
        /*0030*/ 	.string	"-v  -suppress-debug-info  -lineinfo  -arch sm_100a "



//--------------------- .note.nv.cuver            --------------------------
	.section	.note.nv.cuver,"",@"SHT_NOTE"
	.sectionflags	@"SHF_NOTE_NV_CUVER"
        /*0018*/ 	.short	0x0001
        /*001a*/ 	.short	0x0064
        /*001c*/ 	.short	0x0001
        /*001e*/ 	.short	0x0000
        /*0020*/ 	.short	0x0001
        /*0022*/ 	.short	0x0000


//--------------------- .nv.info                  --------------------------
	.section	.nv.info,"",@"SHT_CUDA_INFO"
	.align	4


	//----- nvinfo : EIATTR_REGCOUNT
	.align		4
        /*0000*/ 	.byte	0x04, 0x2f
        /*0002*/ 	.short	(.L_5 - .L_4)
	.align		4
.L_4:
        /*0004*/ 	.word	index@(attn_fwd)
        /*0008*/ 	.word	0x00000050


	//----- nvinfo : EIATTR_FRAME_SIZE
	.align		4
.L_5:
        /*000c*/ 	.byte	0x04, 0x11
        /*000e*/ 	.short	(.L_7 - .L_6)
	.align		4
.L_6:
        /*0010*/ 	.word	index@($__internal_2_$__cuda_sm10x_tcgen05_guardrail_trap_unallocated_columns_being_dealloced)
        /*0014*/ 	.word	0x00000000


	//----- nvinfo : EIATTR_FRAME_SIZE
	.align		4
.L_7:
        /*0018*/ 	.byte	0x04, 0x11
        /*001a*/ 	.short	(.L_9 - .L_8)
	.align		4
.L_8:
        /*001c*/ 	.word	index@($__internal_1_$__cuda_sm10x_tcgen05_guardrail_trap_phase_invalid_during_alloc)
        /*0020*/ 	.word	0x00000000


	//----- nvinfo : EIATTR_FRAME_SIZE
	.align		4
.L_9:
        /*0024*/ 	.byte	0x04, 0x11
        /*0026*/ 	.short	(.L_11 - .L_10)
	.align		4
.L_10:
        /*0028*/ 	.word	index@($__internal_0_$__cuda_sm10x_tcgen05_guardrail_trap_col_being_dealloced_not_returned_by_alloc)
        /*002c*/ 	.word	0x00000000


	//----- nvinfo : EIATTR_FRAME_SIZE
	.align		4
.L_11:
        /*0030*/ 	.byte	0x04, 0x11
        /*0032*/ 	.short	(.L_13 - .L_12)
	.align		4
.L_12:
        /*0034*/ 	.word	index@(attn_fwd)
        /*0038*/ 	.word	0x00000000


	//----- nvinfo : EIATTR_MIN_STACK_SIZE
	.align		4
.L_13:
        /*003c*/ 	.byte	0x04, 0x12
        /*003e*/ 	.short	(.L_15 - .L_14)
	.align		4
.L_14:
        /*0040*/ 	.word	index@(attn_fwd)
        /*0044*/ 	.word	0x00000000
.L_15:


//--------------------- .nv.info.attn_fwd         --------------------------
	.section	.nv.info.attn_fwd,"",@"SHT_CUDA_INFO"
	.sectionflags	@""
	.align	4


	//----- nvinfo : EIATTR_CUDA_API_VERSION
	.align		4
        /*0000*/ 	.byte	0x04, 0x37
        /*0002*/ 	.short	(.L_17 - .L_16)
.L_16:
        /*0004*/ 	.word	0x00000081


	//----- nvinfo : EIATTR_KPARAM_INFO
	.align		4
.L_17:
        /*0008*/ 	.byte	0x04, 0x17
        /*000a*/ 	.short	(.L_19 - .L_18)
.L_18:
        /*000c*/ 	.word	0x00000000
        /*0010*/ 	.short	0x0019
        /*0012*/ 	.short	0x0080
        /*0014*/ 	.byte	0x00, 0xf4, 0x21, 0x00


	//----- nvinfo : EIATTR_KPARAM_INFO
	.align		4
.L_19:
        /*0018*/ 	.byte	0x04, 0x17
        /*001a*/ 	.short	(.L_21 - .L_20)
.L_20:
        /*001c*/ 	.word	0x00000000
        /*0020*/ 	.short	0x0018
        /*0022*/ 	.short	0x0078
        /*0024*/ 	.byte	0x00, 0xf4, 0x21, 0x00


	//----- nvinfo : EIATTR_KPARAM_INFO
	.align		4
.L_21:
        /*0028*/ 	.byte	0x04, 0x17
        /*002a*/ 	.short	(.L_23 - .L_22)
.L_22:
        /*002c*/ 	.word	0x00000000
        /*0030*/ 	.short	0x0017
        /*0032*/ 	.short	0x0070
        /*0034*/ 	.byte	0x00, 0xf0, 0x11, 0x00


	//----- nvinfo : EIATTR_KPARAM_INFO
	.align		4
.L_23:
        /*0038*/ 	.byte	0x04, 0x17
        /*003a*/ 	.short	(.L_25 - .L_24)
.L_24:
        /*003c*/ 	.word	0x00000000
        /*0040*/ 	.short	0x0016
        /*0042*/ 	.short	0x006c
        /*0044*/ 	.byte	0x00, 0xf0, 0x11, 0x00


	//----- nvinfo : EIATTR_KPARAM_INFO
	.align		4
.L_25:
        /*0048*/ 	.byte	0x04, 0x17
        /*004a*/ 	.short	(.L_27 - .L_26)
.L_26:
        /*004c*/ 	.word	0x00000000
        /*0050*/ 	.short	0x0015
        /*0052*/ 	.short	0x0068
        /*0054*/ 	.byte	0x00, 0xf0, 0x11, 0x00


	//----- nvinfo : EIATTR_KPARAM_INFO
	.align		4
.L_27:
        /*0058*/ 	.byte	0x04, 0x17
        /*005a*/ 	.short	(.L_29 - .L_28)
.L_28:
        /*005c*/ 	.word	0x00000000
        /*0060*/ 	.short	0x0014
        /*0062*/ 	.short	0x0064
        /*0064*/ 	.byte	0x00, 0xf0, 0x11, 0x00


	//----- nvinfo : EIATTR_KPARAM_INFO
	.align		4
.L_29:
        /*0068*/ 	.byte	0x04, 0x17
        /*006a*/ 	.short	(.L_31 - .L_30)
.L_30:
        /*006c*/ 	.word	0x00000000
        /*0070*/ 	.short	0x0013
        /*0072*/ 	.short	0x0060
        /*0074*/ 	.byte	0x00, 0xf0, 0x11, 0x00


	//----- nvinfo : EIATTR_KPARAM_INFO
	.align		4
.L_31:
        /*0078*/ 	.byte	0x04, 0x17
        /*007a*/ 	.short	(.L_33 - .L_32)
.L_32:
        /*007c*/ 	.word	0x00000000
        /*0080*/ 	.short	0x0012
        /*0082*/ 	.short	0x005c
        /*0084*/ 	.byte	0x00, 0xf0, 0x11, 0x00


	//----- nvinfo : EIATTR_KPARAM_INFO
	.align		4
.L_33:
        /*0088*/ 	.byte	0x04, 0x17
        /*008a*/ 	.short	(.L_35 - .L_34)
.L_34:
        /*008c*/ 	.word	0x00000000
        /*0090*/ 	.short	0x0011
        /*0092*/ 	.short	0x0058
        /*0094*/ 	.byte	0x00, 0xf0, 0x11, 0x00


	//----- nvinfo : EIATTR_KPARAM_INFO
	.align		4
.L_35:
        /*0098*/ 	.byte	0x04, 0x17
        /*009a*/ 	.short	(.L_37 - .L_36)
.L_36:
        /*009c*/ 	.word	0x00000000
        /*00a0*/ 	.short	0x0010
        /*00a2*/ 	.short	0x0054
        /*00a4*/ 	.byte	0x00, 0xf0, 0x11, 0x00


	//----- nvinfo : EIATTR_KPARAM_INFO
	.align		4
.L_37:
        /*00a8*/ 	.byte	0x04, 0x17
        /*00aa*/ 	.short	(.L_39 - .L_38)
.L_38:
        /*00ac*/ 	.word	0x00000000
        /*00b0*/ 	.short	0x000f
        /*00b2*/ 	.short	0x0050
        /*00b4*/ 	.byte	0x00, 0xf0, 0x11, 0x00


	//----- nvinfo : EIATTR_KPARAM_INFO
	.align		4
.L_39:
        /*00b8*/ 	.byte	0x04, 0x17
        /*00ba*/ 	.short	(.L_41 - .L_40)
.L_40:
        /*00bc*/ 	.word	0x00000000
        /*00c0*/ 	.short	0x000e
        /*00c2*/ 	.short	0x004c
        /*00c4*/ 	.byte	0x00, 0xf0, 0x11, 0x00


	//----- nvinfo : EIATTR_KPARAM_INFO
	.align		4
.L_41:
        /*00c8*/ 	.byte	0x04, 0x17
        /*00ca*/ 	.short	(.L_43 - .L_42)
.L_42:
        /*00cc*/ 	.word	0x00000000
        /*00d0*/ 	.short	0x000d
        /*00d2*/ 	.short	0x0048
        /*00d4*/ 	.byte	0x00, 0xf0, 0x11, 0x00


	//----- nvinfo : EIATTR_KPARAM_INFO
	.align		4
.L_43:
        /*00d8*/ 	.byte	0x04, 0x17
        /*00da*/ 	.short	(.L_45 - .L_44)
.L_44:
        /*00dc*/ 	.word	0x00000000
        /*00e0*/ 	.short	0x000c
        /*00e2*/ 	.short	0x0044
        /*00e4*/ 	.byte	0x00, 0xf0, 0x11, 0x00


	//----- nvinfo : EIATTR_KPARAM_INFO
	.align		4
.L_45:
        /*00e8*/ 	.byte	0x04, 0x17
        /*00ea*/ 	.short	(.L_47 - .L_46)
.L_46:
        /*00ec*/ 	.word	0x00000000
        /*00f0*/ 	.short	0x000b
        /*00f2*/ 	.short	0x0040
        /*00f4*/ 	.byte	0x00, 0xf0, 0x11, 0x00


	//----- nvinfo : EIATTR_KPARAM_INFO
	.align		4
.L_47:
        /*00f8*/ 	.byte	0x04, 0x17
        /*00fa*/ 	.short	(.L_49 - .L_48)
.L_48:
        /*00fc*/ 	.word	0x00000000
        /*0100*/ 	.short	0x000a
        /*0102*/ 	.short	0x003c
        /*0104*/ 	.byte	0x00, 0xf0, 0x11, 0x00


	//----- nvinfo : EIATTR_KPARAM_INFO
	.align		4
.L_49:
        /*0108*/ 	.byte	0x04, 0x17
        /*010a*/ 	.short	(.L_51 - .L_50)
.L_50:
        /*010c*/ 	.word	0x00000000
        /*0110*/ 	.short	0x0009
        /*0112*/ 	.short	0x0038
        /*0114*/ 	.byte	0x00, 0xf0, 0x11, 0x00


	//----- nvinfo : EIATTR_KPARAM_INFO
	.align		4
.L_51:
        /*0118*/ 	.byte	0x04, 0x17
        /*011a*/ 	.short	(.L_53 - .L_52)
.L_52:
        /*011c*/ 	.word	0x00000000
        /*0120*/ 	.short	0x0008
        /*0122*/ 	.short	0x0034
        /*0124*/ 	.byte	0x00, 0xf0, 0x11, 0x00


	//----- nvinfo : EIATTR_KPARAM_INFO
	.align		4
.L_53:
        /*0128*/ 	.byte	0x04, 0x17
        /*012a*/ 	.short	(.L_55 - .L_54)
.L_54:
        /*012c*/ 	.word	0x00000000
        /*0130*/ 	.short	0x0007
        /*0132*/ 	.short	0x0030
        /*0134*/ 	.byte	0x00, 0xf0, 0x11, 0x00


	//----- nvinfo : EIATTR_KPARAM_INFO
	.align		4
.L_55:
        /*0138*/ 	.byte	0x04, 0x17
        /*013a*/ 	.short	(.L_57 - .L_56)
.L_56:
        /*013c*/ 	.word	0x00000000
        /*0140*/ 	.short	0x0006
        /*0142*/ 	.short	0x002c
        /*0144*/ 	.byte	0x00, 0xf0, 0x11, 0x00


	//----- nvinfo : EIATTR_KPARAM_INFO
	.align		4
.L_57:
        /*0148*/ 	.byte	0x04, 0x17
        /*014a*/ 	.short	(.L_59 - .L_58)
.L_58:
        /*014c*/ 	.word	0x00000000
        /*0150*/ 	.short	0x0005
        /*0152*/ 	.short	0x0028
        /*0154*/ 	.byte	0x00, 0xf0, 0x11, 0x00


	//----- nvinfo : EIATTR_KPARAM_INFO
	.align		4
.L_59:
        /*0158*/ 	.byte	0x04, 0x17
        /*015a*/ 	.short	(.L_61 - .L_60)
.L_60:
        /*015c*/ 	.word	0x00000000
        /*0160*/ 	.short	0x0004
        /*0162*/ 	.short	0x0020
        /*0164*/ 	.byte	0x00, 0xf4, 0x21, 0x00


	//----- nvinfo : EIATTR_KPARAM_INFO
	.align		4
.L_61:
        /*0168*/ 	.byte	0x04, 0x17
        /*016a*/ 	.short	(.L_63 - .L_62)
.L_62:
        /*016c*/ 	.word	0x00000000
        /*0170*/ 	.short	0x0003
        /*0172*/ 	.short	0x0018
        /*0174*/ 	.byte	0x00, 0xf4, 0x21, 0x00


	//----- nvinfo : EIATTR_KPARAM_INFO
	.align		4
.L_63:
        /*0178*/ 	.byte	0x04, 0x17
        /*017a*/ 	.short	(.L_65 - .L_64)
.L_64:
        /*017c*/ 	.word	0x00000000
        /*0180*/ 	.short	0x0002
        /*0182*/ 	.short	0x0010
        /*0184*/ 	.byte	0x00, 0xf4, 0x21, 0x00


	//----- nvinfo : EIATTR_KPARAM_INFO
	.align		4
.L_65:
        /*0188*/ 	.byte	0x04, 0x17
        /*018a*/ 	.short	(.L_67 - .L_66)
.L_66:
        /*018c*/ 	.word	0x00000000
        /*0190*/ 	.short	0x0001
        /*0192*/ 	.short	0x0008
        /*0194*/ 	.byte	0x00, 0xf4, 0x21, 0x00


	//----- nvinfo : EIATTR_KPARAM_INFO
	.align		4
.L_67:
        /*0198*/ 	.byte	0x04, 0x17
        /*019a*/ 	.short	(.L_69 - .L_68)
.L_68:
        /*019c*/ 	.word	0x00000000
        /*01a0*/ 	.short	0x0000
        /*01a2*/ 	.short	0x0000
        /*01a4*/ 	.byte	0x00, 0xf4, 0x21, 0x00


	//----- nvinfo : EIATTR_AT_ENTRY_FRAGMENTS
	.align		4
.L_69:
        /*01a8*/ 	.byte	0x04, 0x4f
        /*01aa*/ 	.short	(.L_71 - .L_70)


	//   ....[0]....
.L_70:
        /*01ac*/ 	.word	0x00000004


	//----- nvinfo : EIATTR_RESERVED_SMEM_USED
	.align		4
.L_71:
        /*01b0*/ 	.byte	0x01, 0x41
	.zero		2


	//----- nvinfo : EIATTR_SPARSE_MMA_MASK
	.align		4
        /*01b4*/ 	.byte	0x03, 0x50
        /*01b6*/ 	.short	0x0000


	//----- nvinfo : EIATTR_TCGEN05_1CTA_USED
	.align		4
        /*01b8*/ 	.byte	0x01, 0x51
	.zero		2


	//----- nvinfo : EIATTR_MAXREG_COUNT
	.align		4
        /*01bc*/ 	.byte	0x03, 0x1b
        /*01be*/ 	.short	0x00ff


	//----- nvinfo : EIATTR_NUM_BARRIERS
	.align		4
        /*01c0*/ 	.byte	0x02, 0x4c
        /*01c2*/ 	.byte	0x01
	.zero		1


	//----- nvinfo : EIATTR_INT_WARP_WIDE_INSTR_OFFSETS
	.align		4
        /*01c4*/ 	.byte	0x04, 0x31
        /*01c6*/ 	.short	(.L_73 - .L_72)


	//   ....[0]....
.L_72:
        /*01c8*/ 	.word	0x000010f0


	//   ....[1]....
        /*01cc*/ 	.word	0x00001100


	//   ....[2]....
        /*01d0*/ 	.word	0x000014f0


	//   ....[3]....
        /*01d4*/ 	.word	0x00001520


	//   ....[4]....
        /*01d8*/ 	.word	0x00002790


	//   ....[5]....
        /*01dc*/ 	.word	0x00004c70


	//   ....[6]....
        /*01e0*/ 	.word	0x00004cc0


	//----- nvinfo : EIATTR_COOP_GROUP_MASK_REGIDS
	.align		4
.L_73:
        /*01e4*/ 	.byte	0x04, 0x29
        /*01e6*/ 	.short	(.L_75 - .L_74)


	//   ....[0]....
.L_74:
        /*01e8*/ 	.word	0xffffffff


	//   ....[1]....
        /*01ec*/ 	.word	0xffffffff


	//   ....[2]....
        /*01f0*/ 	.word	0xffffffff


	//   ....[3]....
        /*01f4*/ 	.word	0xffffffff


	//   ....[4]....
        /*01f8*/ 	.word	0xffffffff


	//   ....[5]....
        /*01fc*/ 	.word	0xffffffff


	//   ....[6]....
        /*0200*/ 	.word	0xffffffff


	//   ....[7]....
        /*0204*/ 	.word	0xffffffff


	//----- nvinfo : EIATTR_COOP_GROUP_INSTR_OFFSETS
	.align		4
.L_75:
        /*0208*/ 	.byte	0x04, 0x28
        /*020a*/ 	.short	(.L_77 - .L_76)


	//   ....[0]....
.L_76:
        /*020c*/ 	.word	0x00000050


	//   ....[1]....
        /*0210*/ 	.word	0x00000310


	//   ....[2]....
        /*0214*/ 	.word	0x00001d30


	//   ....[3]....
        /*0218*/ 	.word	0x00001f80


	//   ....[4]....
        /*021c*/ 	.word	0x00002b20


	//   ....[5]....
        /*0220*/ 	.word	0x00002d50


	//   ....[6]....
        /*0224*/ 	.word	0x00004b00


	//   ....[7]....
        /*0228*/ 	.word	0x00004d70


	//----- nvinfo : EIATTR_VRC_CTA_INIT_COUNT
	.align		4
.L_77:
        /*022c*/ 	.byte	0x02, 0x4a
        /*022e*/ 	.byte	0x80
	.zero		1


	//----- nvinfo : EIATTR_MBARRIER_INSTR_OFFSETS
	.align		4
        /*0230*/ 	.byte	0x04, 0x39
        /*0232*/ 	.short	(.L_79 - .L_78)


	//   ....[0]....
.L_78:
        /*0234*/ 	.word	0x00001400
        /*0238*/ 	.word	0x000000ff
        /*023c*/ 	.word	0x00000000
        /*0240*/ 	.short	0x0100
        /*0242*/ 	.byte	0x0d
	.zero		1


	//   ....[1]....
        /*0244*/ 	.word	0x00001640
        /*0248*/ 	.word	0x000000ff
        /*024c*/ 	.word	0x00003808
        /*0250*/ 	.short	0x0100
        /*0252*/ 	.byte	0x0b
	.zero		1


	//   ....[2]....
        /*0254*/ 	.word	0x000018f0
        /*0258*/ 	.word	0x000000ff
        /*025c*/ 	.word	0x00002800
        /*0260*/ 	.short	0x0100
        /*0262*/ 	.byte	0x0b
	.zero		1


	//   ....[3]....
        /*0264*/ 	.word	0x00001b70
        /*0268*/ 	.word	0x000000ff
        /*026c*/ 	.word	0x00002800
        /*0270*/ 	.short	0x010a
        /*0272*/ 	.byte	0x0b
	.zero		1


	//   ....[4]....
        /*0274*/ 	.word	0x00001bd0
        /*0278*/ 	.word	0x000000ff
        /*027c*/ 	.word	0x00002800
        /*0280*/ 	.short	0x0108
        /*0282*/ 	.byte	0x0b
	.zero		1


	//   ....[5]....
        /*0284*/ 	.word	0x00002850
        /*0288*/ 	.word	0x000000ff
        /*028c*/ 	.word	0x00003810
        /*0290*/ 	.short	0x0100
        /*0292*/ 	.byte	0x0b
	.zero		1


	//   ....[6]....
        /*0294*/ 	.word	0x000029c0
        /*0298*/ 	.word	0x000000ff
        /*029c*/ 	.word	0x00003810
        /*02a0*/ 	.short	0x010a
        /*02a2*/ 	.byte	0x0b
	.zero		1


	//   ....[7]....
        /*02a4*/ 	.word	0x00002a30
        /*02a8*/ 	.word	0x000000ff
        /*02ac*/ 	.word	0x00003810
        /*02b0*/ 	.short	0x0108
        /*02b2*/ 	.byte	0x0b
	.zero		1


	//   ....[8]....
        /*02b4*/ 	.word	0x00002aa0
        /*02b8*/ 	.word	0x000000ff
        /*02bc*/ 	.word	0x00000000
        /*02c0*/ 	.short	0x010a
        /*02c2*/ 	.byte	0x0d
	.zero		1


	//   ....[9]....
        /*02c4*/ 	.word	0x00003470
        /*02c8*/ 	.word	0x000000ff
        /*02cc*/ 	.word	0x00000000
        /*02d0*/ 	.short	0x010a
        /*02d2*/ 	.byte	0x0d
	.zero		1


	//   ....[10]....
        /*02d4*/ 	.word	0x00003580
        /*02d8*/ 	.word	0x000000ff
        /*02dc*/ 	.word	0x00003800
        /*02e0*/ 	.short	0x0108
        /*02e2*/ 	.byte	0x0b
	.zero		1


	//   ....[11]....
        /*02e4*/ 	.word	0x00003640
        /*02e8*/ 	.word	0x000000ff
        /*02ec*/ 	.word	0x00003808
        /*02f0*/ 	.short	0x0108
        /*02f2*/ 	.byte	0x0b
	.zero		1


	//   ....[12]....
        /*02f4*/ 	.word	0x00004d90
        /*02f8*/ 	.word	0x000000ff
        /*02fc*/ 	.word	0x00002800
        /*0300*/ 	.short	0x010a
        /*0302*/ 	.byte	0x0b
	.zero		1


	//   ....[13]....
        /*0304*/ 	.word	0x00004dc0
        /*0308*/ 	.word	0x000000ff
        /*030c*/ 	.word	0x00003810
        /*0310*/ 	.short	0x010a
        /*0312*/ 	.byte	0x0b
	.zero		1


	//   ....[14]....
        /*0314*/ 	.word	0x00004df0
        /*0318*/ 	.word	0x000000ff
        /*031c*/ 	.word	0x00000000
        /*0320*/ 	.short	0x010a
        /*0322*/ 	.byte	0x0d
	.zero		1


	//   ....[15]....
        /*0324*/ 	.word	0x00004e20
        /*0328*/ 	.word	0x000000ff
        /*032c*/ 	.word	0x00000000
        /*0330*/ 	.short	0x010a
        /*0332*/ 	.byte	0x0d
	.zero		1


	//----- nvinfo : EIATTR_NUM_MBARRIERS
	.align		4
.L_79:
        /*0334*/ 	.byte	0x03, 0x38
        /*0336*/ 	.short	0xffff


	//----- nvinfo : EIATTR_EXIT_INSTR_OFFSETS
	.align		4
        /*0338*/ 	.byte	0x04, 0x1c
        /*033a*/ 	.short	(.L_81 - .L_80)


	//   ....[0]....
.L_80:
        /*033c*/ 	.word	0x00004d80


	//----- nvinfo : EIATTR_REQNTID
	.align		4
.L_81:
        /*0340*/ 	.byte	0x04, 0x10
        /*0342*/ 	.short	(.L_83 - .L_82)
.L_82:
        /*0344*/ 	.word	0x00000080
        /*0348*/ 	.word	0x00000001
        /*034c*/ 	.word	0x00000001


	//----- nvinfo : EIATTR_CRS_STACK_SIZE
	.align		4
.L_83:
        /*0350*/ 	.byte	0x04, 0x1e
        /*0352*/ 	.short	(.L_85 - .L_84)
.L_84:
        /*0354*/ 	.word	0x00000000


	//----- nvinfo : EIATTR_CBANK_PARAM_SIZE
	.align		4
.L_85:
        /*0358*/ 	.byte	0x03, 0x19
        /*035a*/ 	.short	0x0088


	//----- nvinfo : EIATTR_PARAM_CBANK
	.align		4
        /*035c*/ 	.byte	0x04, 0x0a
        /*035e*/ 	.short	(.L_87 - .L_86)
	.align		4
.L_86:
        /*0360*/ 	.word	index@(.nv.constant0.attn_fwd)
        /*0364*/ 	.short	0x0380
        /*0366*/ 	.short	0x0088


	//----- nvinfo : EIATTR_SW_WAR
	.align		4
.L_87:
        /*0368*/ 	.byte	0x04, 0x36
        /*036a*/ 	.short	(.L_89 - .L_88)
.L_88:
        /*036c*/ 	.word	0x00000008
.L_89:


//--------------------- .nv.compat                --------------------------
	.section	.nv.compat,"",@"SHT_CUDA_COMPAT_INFO"
	.align	4
        /*0000*/ 	.byte	0x02, 0x02, 0x02, 0x00, 0x02, 0x05, 0x05, 0x00, 0x02, 0x03, 0x00, 0x00, 0x02, 0x06, 0x01, 0x00


//--------------------- .nv.callgraph             --------------------------
	.section	.nv.callgraph,"",@"SHT_CUDA_CALLGRAPH"
	.align	4
	.sectionentsize	8
	.align		4
        /*0000*/ 	.word	0x00000000
	.align		4
        /*0004*/ 	.word	0xffffffff
	.align		4
        /*0008*/ 	.word	0x00000000
	.align		4
        /*000c*/ 	.word	0xfffffffe
	.align		4
        /*0010*/ 	.word	0x00000000
	.align		4
        /*0014*/ 	.word	0xfffffffd
	.align		4
        /*0018*/ 	.word	0x00000000
	.align		4
        /*001c*/ 	.word	0xfffffffc


//--------------------- .nv.constant4             --------------------------
	.section	.nv.constant4,"a",@progbits
	.align	8
	.align		8
.nv.constant4:
        /*0000*/ 	.dword	_$_str


//--------------------- .text.attn_fwd            --------------------------
	.section	.text.attn_fwd,"ax",@progbits
	.align	128
        .global         attn_fwd
        .type           attn_fwd,@function
        .size           attn_fwd,(.L_x_28 - attn_fwd)
        .other          attn_fwd,@"STO_CUDA_ENTRY STV_DEFAULT"
attn_fwd:
.text.attn_fwd:
[----:B------:R-:W0:Y:S01]  /*0000*/  LDC R1, c[0x0][0x37c] ;  /* 0x0000df00ff017b82 */ /* 0x000e220000000800 */
[----:B------:R-:W1:Y:S02]  /*0010*/  S2R R0, SR_TID.X ;  /* 0x0000000000007919 */ /* 0x000e640000002100 */
[----:B-1----:R-:W-:-:S13]  /*0020*/  ISETP.GE.U32.AND P0, PT, R0, 0x20, PT ;  /* 0x000000200000780c */ /* 0x002fda0003f06070 */
[----:B------:R-:W-:Y:S05]  /*0030*/  @P0 BRA `(.L_x_0) ;  /* 0x0000000000b80947 */ /* 0x000fea0003800000 */
[----:B------:R-:W1:Y:S01]  /*0040*/  S2UR UR6, SR_CgaCtaId ;  /* 0x00000000000679c3 */ /* 0x000e620000008800 */
[----:B------:R-:W-:Y:S01]  /*0050*/  NOP ;  /* 0x0000000000007918 */ /* 0x000fe20000000000 */
[----:B------:R-:W-:Y:S02]  /*0060*/  UMOV UR4, 0x40 ;  /* 0x0000004000047882 */ /* 0x000fe40000000000 */
[----:B-1----:R-:W-:-:S09]  /*0070*/  ULEA UR4, UR6, UR4, 0x18 ;  /* 0x0000000406047291 */ /* 0x002fd2000f8ec0ff */
[----:B------:R-:W1:Y:S01]  /*0080*/  LDS.U8 R0, [UR4] ;  /* 0x00000004ff007984 */ /* 0x000e620008000000 */
[----:B------:R-:W-:Y:S02]  /*0090*/  UMOV UR4, 0x400 ;  /* 0x0000040000047882 */ /* 0x000fe40000000000 */
[----:B------:R-:W-:Y:S01]  /*00a0*/  ULEA UR4, UR6, UR4, 0x18 ;  /* 0x0000000406047291 */ /* 0x000fe2000f8ec0ff */
[----:B-1----:R-:W-:-:S13]  /*00b0*/  ISETP.NE.AND P1, PT, R0, RZ, PT ;  /* 0x000000ff0000720c */ /* 0x002fda0003f25270 */
[----:B------:R-:W-:Y:S05]  /*00c0*/  @P1 BRA `(.L_x_1) ;  /* 0x00000000007c1947 */ /* 0x000fea0003800000 */
[----:B------:R-:W-:-:S13]  /*00d0*/  ELECT P1, URZ, PT ;  /* 0x0000000000ff782f */ /* 0x000fda0003820000 */
[----:B------:R-:W-:Y:S05]  /*00e0*/  @!P1 BRA `(.L_x_2) ;  /* 0x0000000000849947 */ /* 0x000fea0003800000 */
[----:B------:R-:W-:Y:S01]  /*00f0*/  UMOV UR5, 0x4 ;  /* 0x0000000400057882 */ /* 0x000fe20000000000 */
[----:B------:R-:W-:Y:S02]  /*0100*/  IMAD.MOV.U32 R4, RZ, RZ, 0x1 ;  /* 0x00000001ff047424 */ /* 0x000fe400078e00ff */
[----:B------:R-:W-:Y:S02]  /*0110*/  IMAD.MOV.U32 R5, RZ, RZ, 0xf ;  /* 0x0000000fff057424 */ /* 0x000fe400078e00ff */
[----:B------:R-:W-:Y:S04]  /*0120*/  DEPBAR.LE SB1, 0x36 ;  /* 0x00009d800000791a */ /* 0x000fe80000000000 */
[----:B------:R-:W1:Y:S02]  /*0130*/  UTCATOMSWS.FIND_AND_SET.ALIGN UP0, UR5, UR5 ;  /* 0x00000005000575e3 */ /* 0x000e640008000800 */
[----:B-1----:R-:W-:-:S04]  /*0140*/  PLOP3.LUT P1, PT, PT, PT, UP0, 0x80, 0x8 ;  /* 0x000000000008781c */ /* 0x002fc80003f2f008 */
[----:B------:R-:W-:-:S04]  /*0150*/  SEL R0, RZ, 0xffffffff, !P1 ;  /* 0xffffffffff007807 */ /* 0x000fc80004800000 */
[----:B------:R-:W-:Y:S02]  /*0160*/  ISETP.NE.AND P1, PT, R0, RZ, PT ;  /* 0x000000ff0000720c */ /* 0x000fe40003f25270 */
[----:B------:R-:W-:-:S11]  /*0170*/  MOV R0, UR5 ;  /* 0x0000000500007c02 */ /* 0x000fd60008000f00 */
[----:B------:R-:W-:Y:S05]  /*0180*/  @P1 BRA `(.L_x_3) ;  /* 0x0000000000241947 */ /* 0x000fea0003800000 */
.L_x_4:
[----:B------:R-:W-:Y:S05]  /*0190*/  NANOSLEEP 0x64 ;  /* 0x000000640000795d */ /* 0x000fea0003800000 */
[----:B------:R-:W-:-:S05]  /*01a0*/  UMOV UR5, 0x4 ;  /* 0x0000000400057882 */ /* 0x000fca0000000000 */
[----:B------:R-:W-:Y:S04]  /*01b0*/  DEPBAR.LE SB1, 0x36 ;  /* 0x00009d800000791a */ /* 0x000fe80000000000 */
[----:B------:R-:W1:Y:S02]  /*01c0*/  UTCATOMSWS.FIND_AND_SET.ALIGN UP0, UR5, UR5 ;  /* 0x00000005000575e3 */ /* 0x000e640008000800 */
[----:B-1----:R-:W-:-:S04]  /*01d0*/  PLOP3.LUT P1, PT, PT, PT, UP0, 0x80, 0x8 ;  /* 0x000000000008781c */ /* 0x002fc80003f2f008 */
[----:B------:R-:W-:-:S04]  /*01e0*/  SEL R0, RZ, 0xffffffff, !P1 ;  /* 0xffffffffff007807 */ /* 0x000fc80004800000 */
[----:B------:R-:W-:Y:S01]  /*01f0*/  ISETP.NE.AND P1, PT, R0, RZ, PT ;  /* 0x000000ff0000720c */ /* 0x000fe20003f25270 */
[----:B------:R-:W-:-:S12]  /*0200*/  IMAD.U32 R0, RZ, RZ, UR5 ;  /* 0x00000005ff007e24 */ /* 0x000fd8000f8e00ff */
[----:B------:R-:W-:Y:S05]  /*0210*/  @!P1 BRA `(.L_x_4) ;  /* 0xfffffffc00dc9947 */ /* 0x000fea000383ffff */
.L_x_3:
[C---:B------:R-:W-:Y:S01]  /*0220*/  VIADD R3, R0.reuse, 0x10 ;  /* 0x0000001000037836 */ /* 0x040fe20000000000 */
[----:B------:R-:W-:Y:S01]  /*0230*/  UMOV UR5, 0x50 ;  /* 0x0000005000057882 */ /* 0x000fe20000000000 */
[----:B------:R-:W-:Y:S01]  /*0240*/  SHF.L.U32 R2, R5, R0, RZ ;  /* 0x0000000005027219 */ /* 0x000fe200000006ff */
[----:B------:R-:W-:Y:S01]  /*0250*/  ULEA UR5, UR6, UR5, 0x18 ;  /* 0x0000000506057291 */ /* 0x000fe2000f8ec0ff */
[----:B------:R-:W-:Y:S02]  /*0260*/  SHF.L.U32 R0, R0, 0x5, RZ ;  /* 0x0000000500007819 */ /* 0x000fe400000006ff */
[----:B------:R-:W-:-:S04]  /*0270*/  SHF.L.U32 R3, R4, R3, RZ ;  /* 0x0000000304037219 */ /* 0x000fc800000006ff */
[----:B------:R-:W-:-:S05]  /*0280*/  LOP3.LUT R2, R3, R2, RZ, 0xfc, !PT ;  /* 0x0000000203027212 */ /* 0x000fca00078efcff */
[----:B------:R1:W-:Y:S04]  /*0290*/  ATOMS.OR RZ, [UR5], R2 ;  /* 0x00000002ffff798c */ /* 0x0003e8000b000005 */
[----:B------:R1:W-:Y:S01]  /*02a0*/  STS [UR4], R0 ;  /* 0x00000000ff007988 */ /* 0x0003e20008000804 */
[----:B------:R-:W-:Y:S05]  /*02b0*/  BRA `(.L_x_2) ;  /* 0x0000000000107947 */ /* 0x000fea0003800000 */
.L_x_1:
[----:B------:R-:W-:Y:S01]  /*02c0*/  IMAD.MOV.U32 R0, RZ, RZ, -0x1 ;  /* 0xffffffffff007424 */ /* 0x000fe200078e00ff */
[----:B------:R-:W-:-:S04]  /*02d0*/  MOV R2, 0x300 ;  /* 0x0000030000027802 */ /* 0x000fc80000000f00 */
[----:B------:R1:W-:Y:S03]  /*02e0*/  STS [UR4], R0 ;  /* 0x00000000ff007988 */ /* 0x0003e60008000804 */
[----:B01----:R-:W-:Y:S05]  /*02f0*/  CALL.REL.NOINC `($__internal_1_$__cuda_sm10x_tcgen05_guardrail_trap_phase_invalid_during_alloc) ;  /* 0x0000004800e07944 */ /* 0x003fea0003c00000 */
.L_x_2:
[----:B------:R-:W-:Y:S05]  /*0300*/  WARPSYNC.ALL ;  /* 0x0000000000007948 */ /* 0x000fea0003800000 */
[----:B------:R-:W-:Y:S01]  /*0310*/  NOP ;  /* 0x0000000000007918 */ /* 0x000fe20000000000 */
.L_x_0:
[----:B------:R-:W2:Y:S01]  /*0320*/  S2R R49, SR_TID.X ;  /* 0x0000000000317919 */ /* 0x000ea20000002100 */
[----:B------:R-:W3:Y:S01]  /*0330*/  S2UR UR10, SR_CTAID.Y ;  /* 0x00000000000a79c3 */ /* 0x000ee20000002600 */
[----:B------:R-:W3:Y:S01]  /*0340*/  LDCU.64 UR4, c[0x0][0x3b0] ;  /* 0x00007600ff0477ac */ /* 0x000ee20008000a00 */
[----:B------:R-:W4:Y:S01]  /*0350*/  S2R R5, SR_CTAID.X ;  /* 0x0000000000057919 */ /* 0x000f220000002500 */
[----:B------:R-:W-:Y:S01]  /*0360*/  UMOV UR11, 0x400 ;  /* 0x00000400000b7882 */ /* 0x000fe20000000000 */
[----:B------:R-:W1:Y:S04]  /*0370*/  LDCU.64 UR28, c[0x0][0x358] ;  /* 0x00006b00ff1c77ac */ /* 0x000e680008000a00 */
[----:B------:R-:W0:Y:S08]  /*0380*/  S2UR UR6, SR_CgaCtaId ;  /* 0x00000000000679c3 */ /* 0x000e300000008800 */
[----:B------:R-:W1:Y:S08]  /*0390*/  LDC.64 R24, c[0x0][0x380] ;  /* 0x0000e000ff187b82 */ /* 0x000e700000000a00 */
[----:B------:R-:W1:Y:S01]  /*03a0*/  LDC R3, c[0x0][0x3b8] ;  /* 0x0000ee00ff037b82 */ /* 0x000e620000000800 */
[----:B---3--:R-:W-:-:S04]  /*03b0*/  UIMAD UR4, UR10, UR4, URZ ;  /* 0x000000040a0472a4 */ /* 0x008fc8000f8e02ff */
[----:B------:R-:W-:Y:S01]  /*03c0*/  USHF.L.U32 UR7, UR4, 0x1, URZ ;  /* 0x0000000104077899 */ /* 0x000fe200080006ff */
[----:B--2---:R-:W-:Y:S01]  /*03d0*/  LOP3.LUT R38, R49, 0x3f, RZ, 0xc0, !PT ;  /* 0x0000003f31267812 */ /* 0x004fe200078ec0ff */
[----:B0-----:R-:W-:Y:S01]  /*03e0*/  ULEA UR11, UR6, UR11, 0x18 ;  /* 0x0000000b060b7291 */ /* 0x001fe2000f8ec0ff */
[----:B------:R-:W-:Y:S01]  /*03f0*/  BAR.SYNC.DEFER_BLOCKING 0x0 ;  /* 0x0000000000007b1d */ /* 0x000fe20000010000 */
[----:B------:R-:W-:Y:S02]  /*0400*/  SHF.R.U32.HI R36, RZ, 0x6, R49 ;  /* 0x00000006ff247819 */ /* 0x000fe40000011631 */
[----:B----4-:R-:W-:Y:S02]  /*0410*/  IMAD R74, R5, 0x40, R38 ;  /* 0x00000040054a7824 */ /* 0x010fe400078e0226 */
[----:B------:R-:W-:Y:S02]  /*0420*/  SGXT.U32 R36, R36, 0x1 ;  /* 0x000000012424781a */ /* 0x000fe40000000000 */
[----:B-1----:R-:W-:Y:S01]  /*0430*/  IMAD R0, R74, UR5, RZ ;  /* 0x000000054a007c24 */ /* 0x002fe2000f8e02ff */
[----:B------:R-:W-:-:S03]  /*0440*/  UIMAD.WIDE UR4, UR4, 0x2, URZ ;  /* 0x00000002040478a5 */ /* 0x000fc6000f8e02ff */
[C---:B------:R-:W-:Y:S01]  /*0450*/  IMAD.HI R2, R0.reuse, 0x2, RZ ;  /* 0x0000000200027827 */ /* 0x040fe200078e02ff */
[----:B------:R-:W-:-:S04]  /*0460*/  SHF.L.U32 R5, R0, 0x1, RZ ;  /* 0x0000000100057819 */ /* 0x000fc800000006ff */
[----:B------:R-:W-:Y:S01]  /*0470*/  IADD3 R24, P1, P2, R5, UR7, R24 ;  /* 0x0000000705187c10 */ /* 0x000fe2000fa3e018 */
[----:B------:R-:W-:Y:S02]  /*0480*/  IMAD R5, R36, R3, RZ ;  /* 0x0000000324057224 */ /* 0x000fe400078e02ff */
[----:B------:R-:W0:Y:S01]  /*0490*/  LDCU UR4, c[0x0][0x3c8] ;  /* 0x00007900ff0477ac */ /* 0x000e220008000800 */
[----:B------:R-:W-:Y:S01]  /*04a0*/  IADD3.X R2, PT, PT, R2, UR5, R25, P1, P2 ;  /* 0x0000000502027c10 */ /* 0x000fe20008fe4419 */
[----:B------:R-:W-:Y:S01]  /*04b0*/  IMAD R7, R3, 0x2, R5 ;  /* 0x0000000203077824 */ /* 0x000fe200078e0205 */
[-C--:B------:R-:W-:Y:S01]  /*04c0*/  LEA R4, P1, R5, R24.reuse, 0x1 ;  /* 0x0000001805047211 */ /* 0x080fe200078208ff */
[----:B------:R-:W1:Y:S02]  /*04d0*/  LDS R45, [UR11] ;  /* 0x0000000bff2d7984 */ /* 0x000e640008000800 */
[----:B------:R-:W-:Y:S01]  /*04e0*/  IMAD R9, R3, 0x2, R7 ;  /* 0x0000000203097824 */ /* 0x000fe200078e0207 */
[----:B------:R-:W-:Y:S01]  /*04f0*/  BAR.SYNC.DEFER_BLOCKING 0x0 ;  /* 0x0000000000007b1d */ /* 0x000fe20000010000 */
[----:B------:R-:W-:-:S02]  /*0500*/  LEA R34, P2, R7, R24, 0x1 ;  /* 0x0000001807227211 */ /* 0x000fc400078408ff */
[----:B------:R-:W-:Y:S02]  /*0510*/  LEA.HI.X.SX32 R5, R5, R2, 0x1, P1 ;  /* 0x0000000205057211 */ /* 0x000fe400008f0eff */
[----:B------:R-:W-:Y:S02]  /*0520*/  LEA R11, R3, R9, 0x1 ;  /* 0x00000009030b7211 */ /* 0x000fe400078e08ff */
[----:B------:R-:W-:Y:S02]  /*0530*/  LEA R6, P1, R9, R24, 0x1 ;  /* 0x0000001809067211 */ /* 0x000fe400078208ff */
[-C--:B------:R-:W-:Y:S02]  /*0540*/  LEA.HI.X.SX32 R35, R7, R2.reuse, 0x1, P2 ;  /* 0x0000000207237211 */ /* 0x080fe400010f0eff */
[----:B------:R-:W-:Y:S01]  /*0550*/  LEA.HI.X.SX32 R7, R9, R2, 0x1, P1 ;  /* 0x0000000209077211 */ /* 0x000fe200008f0eff */
[----:B------:R-:W-:Y:S01]  /*0560*/  IMAD R9, R3, 0x2, R11 ;  /* 0x0000000203097824 */ /* 0x000fe200078e020b */
[----:B------:R-:W-:-:S04]  /*0570*/  LEA R16, P1, R11, R24, 0x1 ;  /* 0x000000180b107211 */ /* 0x000fc800078208ff */
[----:B------:R-:W-:Y:S01]  /*0580*/  LEA.HI.X.SX32 R17, R11, R2, 0x1, P1 ;  /* 0x000000020b117211 */ /* 0x000fe200008f0eff */
[----:B------:R-:W-:Y:S01]  /*0590*/  IMAD R11, R3, 0x2, R9 ;  /* 0x00000002030b7824 */ /* 0x000fe200078e0209 */
[----:B------:R-:W-:-:S04]  /*05a0*/  LEA R8, P1, R9, R24, 0x1 ;  /* 0x0000001809087211 */ /* 0x000fc800078208ff */
[----:B------:R-:W-:Y:S01]  /*05b0*/  LEA.HI.X.SX32 R9, R9, R2, 0x1, P1 ;  /* 0x0000000209097211 */ /* 0x000fe200008f0eff */
[----:B------:R2:W5:Y:S01]  /*05c0*/  LDG.E.U16 R37, desc[UR28][R4.64] ;  /* 0x0000001c04257981 */ /* 0x000562000c1e1500 */
[----:B------:R-:W-:-:S03]  /*05d0*/  LEA R32, P1, R11, R24, 0x1 ;  /* 0x000000180b207211 */ /* 0x000fc600078208ff */
[----:B------:R3:W5:Y:S01]  /*05e0*/  LDG.E.U16 R23, desc[UR28][R6.64] ;  /* 0x0000001c06177981 */ /* 0x000762000c1e1500 */
[----:B------:R-:W-:-:S03]  /*05f0*/  LEA.HI.X.SX32 R33, R11, R2, 0x1, P1 ;  /* 0x000000020b217211 */ /* 0x000fc600008f0eff */
[----:B------:R-:W5:Y:S01]  /*0600*/  LDG.E.U16 R34, desc[UR28][R34.64] ;  /* 0x0000001c22227981 */ /* 0x000f62000c1e1500 */
[----:B--2---:R-:W-:-:S03]  /*0610*/  LEA R5, R3, R11, 0x1 ;  /* 0x0000000b03057211 */ /* 0x004fc600078e08ff */
[----:B------:R-:W5:Y:S02]  /*0620*/  LDG.E.U16 R32, desc[UR28][R32.64] ;  /* 0x0000001c20207981 */ /* 0x000f64000c1e1500 */
[----:B------:R-:W-:Y:S01]  /*0630*/  IMAD R11, R3, 0x2, R5 ;  /* 0x00000002030b7824 */ /* 0x000fe200078e0205 */
[-C--:B------:R-:W-:Y:S01]  /*0640*/  LEA R4, P1, R5, R24.reuse, 0x1 ;  /* 0x0000001805047211 */ /* 0x080fe200078208ff */
[----:B------:R-:W5:Y:S02]  /*0650*/  LDG.E.U16 R16, desc[UR28][R16.64] ;  /* 0x0000001c10107981 */ /* 0x000f64000c1e1500 */
[----:B------:R-:W-:Y:S01]  /*0660*/  IMAD R13, R3, 0x2, R11 ;  /* 0x00000002030d7824 */ /* 0x000fe200078e020b */
[----:B------:R-:W-:Y:S01]  /*0670*/  LEA R14, P2, R11, R24, 0x1 ;  /* 0x000000180b0e7211 */ /* 0x000fe200078408ff */
[----:B------:R2:W5:Y:S01]  /*0680*/  LDG.E.U16 R35, desc[UR28][R8.64] ;  /* 0x0000001c08237981 */ /* 0x000562000c1e1500 */
[-C--:B------:R-:W-:Y:S02]  /*0690*/  LEA.HI.X.SX32 R5, R5, R2.reuse, 0x1, P1 ;  /* 0x0000000205057211 */ /* 0x080fe400008f0eff */
[----:B------:R-:W-:-:S02]  /*06a0*/  LEA.HI.X.SX32 R15, R11, R2, 0x1, P2 ;  /* 0x000000020b0f7211 */ /* 0x000fc400010f0eff */
[----:B---3--:R-:W-:Y:S01]  /*06b0*/  LEA R6, P1, R13, R24, 0x1 ;  /* 0x000000180d067211 */ /* 0x008fe200078208ff */
[----:B------:R3:W5:Y:S01]  /*06c0*/  LDG.E.U16 R21, desc[UR28][R4.64] ;  /* 0x0000001c04157981 */ /* 0x000762000c1e1500 */
[----:B------:R-:W-:Y:S02]  /*06d0*/  LEA R11, R3, R13, 0x1 ;  /* 0x0000000d030b7211 */ /* 0x000fe400078e08ff */
[----:B------:R-:W-:Y:S01]  /*06e0*/  LEA.HI.X.SX32 R7, R13, R2, 0x1, P1 ;  /* 0x000000020d077211 */ /* 0x000fe200008f0eff */
[----:B------:R-:W5:Y:S01]  /*06f0*/  LDG.E.U16 R14, desc[UR28][R14.64] ;  /* 0x0000001c0e0e7981 */ /* 0x000f62000c1e1500 */
[----:B------:R-:W-:Y:S01]  /*0700*/  LEA R30, P1, R11, R24, 0x1 ;  /* 0x000000180b1e7211 */ /* 0x000fe200078208ff */
[----:B--2---:R-:W-:Y:S02]  /*0710*/  IMAD R9, R3, 0x2, R11 ;  /* 0x0000000203097824 */ /* 0x004fe400078e020b */
[----:B------:R2:W5:Y:S01]  /*0720*/  LDG.E.U16 R33, desc[UR28][R6.64] ;  /* 0x0000001c06217981 */ /* 0x000562000c1e1500 */
[----:B------:R-:W-:Y:S01]  /*0730*/  LEA.HI.X.SX32 R31, R11, R2, 0x1, P1 ;  /* 0x000000020b1f7211 */ /* 0x000fe200008f0eff */
[----:B------:R-:W-:Y:S01]  /*0740*/  IMAD R11, R3, 0x2, R9 ;  /* 0x00000002030b7824 */ /* 0x000fe200078e0209 */
[----:B------:R-:W-:-:S03]  /*0750*/  LEA R8, P1, R9, R24, 0x1 ;  /* 0x0000001809087211 */ /* 0x000fc600078208ff */
[----:B------:R-:W5:Y:S01]  /*0760*/  LDG.E.U16 R30, desc[UR28][R30.64] ;  /* 0x0000001c1e1e7981 */ /* 0x000f62000c1e1500 */
[----:B------:R-:W-:Y:S02]  /*0770*/  LEA R12, P2, R11, R24, 0x1 ;  /* 0x000000180b0c7211 */ /* 0x000fe400078408ff */
[----:B------:R-:W-:Y:S02]  /*0780*/  LEA R19, R3, R11, 0x1 ;  /* 0x0000000b03137211 */ /* 0x000fe400078e08ff */
[-C--:B------:R-:W-:Y:S02]  /*0790*/  LEA.HI.X.SX32 R9, R9, R2.reuse, 0x1, P1 ;  /* 0x0000000209097211 */ /* 0x080fe400008f0eff */
[----:B------:R-:W-:Y:S01]  /*07a0*/  LEA.HI.X.SX32 R13, R11, R2, 0x1, P2 ;  /* 0x000000020b0d7211 */ /* 0x000fe200010f0eff */
[----:B------:R-:W-:Y:S01]  /*07b0*/  IMAD R11, R3, 0x2, R19 ;  /* 0x00000002030b7824 */ /* 0x000fe200078e0213 */
[----:B---3--:R-:W-:Y:S01]  /*07c0*/  LEA R4, P1, R19, R24, 0x1 ;  /* 0x0000001813047211 */ /* 0x008fe200078208ff */
[----:B------:R-:W5:Y:S02]  /*07d0*/  LDG.E.U16 R17, desc[UR28][R8.64] ;  /* 0x0000001c08117981 */ /* 0x000f64000c1e1500 */
[----:B--2---:R-:W-:Y:S01]  /*07e0*/  IMAD R7, R3, 0x2, R11 ;  /* 0x0000000203077824 */ /* 0x004fe200078e020b */
[----:B------:R-:W-:Y:S01]  /*07f0*/  LEA.HI.X.SX32 R5, R19, R2, 0x1, P1 ;  /* 0x0000000213057211 */ /* 0x000fe200008f0eff */
[----:B------:R2:W5:Y:S01]  /*0800*/  LDG.E.U16 R12, desc[UR28][R12.64] ;  /* 0x0000001c0c0c7981 */ /* 0x000562000c1e1500 */
[----:B------:R-:W-:-:S03]  /*0810*/  LEA R28, P1, R11, R24, 0x1 ;  /* 0x000000180b1c7211 */ /* 0x000fc600078208ff */
[----:B------:R3:W5:Y:S01]  /*0820*/  LDG.E.U16 R31, desc[UR28][R4.64] ;  /* 0x0000001c041f7981 */ /* 0x000762000c1e1500 */
[----:B------:R-:W-:Y:S02]  /*0830*/  LEA.HI.X.SX32 R29, R11, R2, 0x1, P1 ;  /* 0x000000020b1d7211 */ /* 0x000fe400008f0eff */
[----:B------:R-:W-:Y:S02]  /*0840*/  LEA R11, R3, R7, 0x1 ;  /* 0x00000007030b7211 */ /* 0x000fe400078e08ff */
[----:B------:R-:W-:Y:S01]  /*0850*/  LEA R6, P1, R7, R24, 0x1 ;  /* 0x0000001807067211 */ /* 0x000fe200078208ff */
[----:B------:R-:W5:Y:S02]  /*0860*/  LDG.E.U16 R28, desc[UR28][R28.64] ;  /* 0x0000001c1c1c7981 */ /* 0x000f64000c1e1500 */
[----:B------:R-:W-:Y:S01]  /*0870*/  IMAD R19, R3, 0x2, R11 ;  /* 0x0000000203137824 */ /* 0x000fe200078e020b */
[----:B------:R-:W-:-:S03]  /*0880*/  LEA.HI.X.SX32 R7, R7, R2, 0x1, P1 ;  /* 0x0000000207077211 */ /* 0x000fc600008f0eff */
[----:B--2---:R-:W-:Y:S01]  /*0890*/  IMAD R13, R3, 0x2, R19 ;  /* 0x00000002030d7824 */ /* 0x004fe200078e0213 */
[C---:B------:R-:W-:Y:S01]  /*08a0*/  LEA R8, P1, R19.reuse, R24, 0x1 ;  /* 0x0000001813087211 */ /* 0x040fe200078208ff */
[----:B------:R2:W5:Y:S03]  /*08b0*/  LDG.E.U16 R15, desc[UR28][R6.64] ;  /* 0x0000001c060f7981 */ /* 0x000566000c1e1500 */
[----:B------:R-:W-:Y:S02]  /*08c0*/  LEA.HI.X.SX32 R9, R19, R2, 0x1, P1 ;  /* 0x0000000213097211 */ /* 0x000fe400008f0eff */
[----:B---3--:R-:W-:Y:S02]  /*08d0*/  LEA R4, P1, R13, R24, 0x1 ;  /* 0x000000180d047211 */ /* 0x008fe400078208ff */
[----:B------:R-:W-:Y:S01]  /*08e0*/  LEA R19, R3, R13, 0x1 ;  /* 0x0000000d03137211 */ /* 0x000fe200078e08ff */
[----:B------:R-:W5:Y:S01]  /*08f0*/  LDG.E.U16 R29, desc[UR28][R8.64] ;  /* 0x0000001c081d7981 */ /* 0x000f62000c1e1500 */
[----:B------:R-:W-:-:S02]  /*0900*/  LEA.HI.X.SX32 R5, R13, R2, 0x1, P1 ;  /* 0x000000020d057211 */ /* 0x000fc400008f0eff */
[-C--:B------:R-:W-:Y:S01]  /*0910*/  LEA R10, P2, R11, R24.reuse, 0x1 ;  /* 0x000000180b0a7211 */ /* 0x080fe200078408ff */
[----:B------:R-:W-:Y:S01]  /*0920*/  IMAD R13, R3, 0x2, R19 ;  /* 0x00000002030d7824 */ /* 0x000fe200078e0213 */
[----:B------:R-:W-:Y:S01]  /*0930*/  LEA R18, P1, R19, R24, 0x1 ;  /* 0x0000001813127211 */ /* 0x000fe200078208ff */
[----:B------:R-:W5:Y:S01]  /*0940*/  LDG.E.U16 R22, desc[UR28][R4.64] ;  /* 0x0000001c04167981 */ /* 0x000f62000c1e1500 */
[-C--:B------:R-:W-:Y:S01]  /*0950*/  LEA.HI.X.SX32 R11, R11, R2.reuse, 0x1, P2 ;  /* 0x000000020b0b7211 */ /* 0x080fe200010f0eff */
[----:B------:R-:W-:Y:S01]  /*0960*/  IMAD R25, R3, 0x2, R13 ;  /* 0x0000000203197824 */ /* 0x000fe200078e020d */
[----:B------:R-:W-:-:S03]  /*0970*/  LEA.HI.X.SX32 R19, R19, R2, 0x1, P1 ;  /* 0x0000000213137211 */ /* 0x000fc600008f0eff */
[----:B------:R3:W5:Y:S01]  /*0980*/  LDG.E.U16 R10, desc[UR28][R10.64] ;  /* 0x0000001c0a0a7981 */ /* 0x000762000c1e1500 */
[----:B--2---:R-:W-:-:S04]  /*0990*/  LEA R6, P1, R25, R24, 0x1 ;  /* 0x0000001819067211 */ /* 0x004fc800078208ff */
[----:B------:R-:W-:Y:S02]  /*09a0*/  LEA.HI.X.SX32 R7, R25, R2, 0x1, P1 ;  /* 0x0000000219077211 */ /* 0x000fe400008f0eff */
[----:B---3--:R-:W-:-:S03]  /*09b0*/  LEA R11, R3, R25, 0x1 ;  /* 0x00000019030b7211 */ /* 0x008fc600078e08ff */
[----:B------:R-:W5:Y:S01]  /*09c0*/  LDG.E.U16 R27, desc[UR28][R6.64] ;  /* 0x0000001c061b7981 */ /* 0x000f62000c1e1500 */
[----:B------:R-:W-:Y:S01]  /*09d0*/  LEA R42, P1, R11, R24, 0x1 ;  /* 0x000000180b2a7211 */ /* 0x000fe200078208ff */
[----:B------:R-:W-:-:S03]  /*09e0*/  IMAD R9, R3, 0x2, R11 ;  /* 0x0000000203097824 */ /* 0x000fc600078e020b */
[----:B------:R-:W-:Y:S01]  /*09f0*/  LEA.HI.X.SX32 R43, R11, R2, 0x1, P1 ;  /* 0x000000020b2b7211 */ /* 0x000fe200008f0eff */
[----:B------:R-:W-:Y:S01]  /*0a00*/  IMAD R11, R3, 0x2, R9 ;  /* 0x00000002030b7824 */ /* 0x000fe200078e0209 */
[-C--:B------:R-:W-:Y:S02]  /*0a10*/  LEA R40, P2, R13, R24.reuse, 0x1 ;  /* 0x000000180d287211 */ /* 0x080fe400078408ff */
[----:B------:R-:W-:Y:S01]  /*0a20*/  LEA R46, P1, R9, R24, 0x1 ;  /* 0x00000018092e7211 */ /* 0x000fe200078208ff */
[----:B------:R-:W5:Y:S01]  /*0a30*/  LDG.E.U16 R20, desc[UR28][R42.64] ;  /* 0x0000001c2a147981 */ /* 0x000f62000c1e1500 */
[----:B------:R-:W-:Y:S02]  /*0a40*/  LEA R25, R3, R11, 0x1 ;  /* 0x0000000b03197211 */ /* 0x000fe400078e08ff */
[-C--:B------:R-:W-:Y:S02]  /*0a50*/  LEA.HI.X.SX32 R41, R13, R2.reuse, 0x1, P2 ;  /* 0x000000020d297211 */ /* 0x080fe400010f0eff */
[----:B------:R2:W5:Y:S01]  /*0a60*/  LDG.E.U16 R13, desc[UR28][R18.64] ;  /* 0x0000001c120d7981 */ /* 0x000562000c1e1500 */
[----:B------:R-:W-:-:S02]  /*0a70*/  LEA.HI.X.SX32 R47, R9, R2, 0x1, P1 ;  /* 0x00000002092f7211 */ /* 0x000fc400008f0eff */
[----:B------:R-:W-:Y:S01]  /*0a80*/  LEA R8, P1, R25, R24, 0x1 ;  /* 0x0000001819087211 */ /* 0x000fe200078208ff */
[----:B------:R3:W5:Y:S01]  /*0a90*/  LDG.E.U16 R0, desc[UR28][R40.64] ;  /* 0x0000001c28007981 */ /* 0x000762000c1e1500 */
[----:B--2---:R-:W-:Y:S02]  /*0aa0*/  IMAD R19, R3, 0x2, R25 ;  /* 0x0000000203137824 */ /* 0x004fe400078e0219 */
[----:B------:R-:W-:Y:S02]  /*0ab0*/  LEA.HI.X.SX32 R9, R25, R2, 0x1, P1 ;  /* 0x0000000219097211 */ /* 0x000fe400008f0eff */
[----:B------:R-:W-:Y:S01]  /*0ac0*/  IMAD R7, R3, 0x2, R19 ;  /* 0x0000000203077824 */ /* 0x000fe200078e0213 */
[-C--:B---3--:R-:W-:Y:S02]  /*0ad0*/  LEA R40, P1, R19, R24.reuse, 0x1 ;  /* 0x0000001813287211 */ /* 0x088fe400078208ff */
[----:B------:R-:W5:Y:S01]  /*0ae0*/  LDG.E.U16 R39, desc[UR28][R8.64] ;  /* 0x0000001c08277981 */ /* 0x000f62000c1e1500 */
[----:B------:R-:W-:-:S02]  /*0af0*/  LEA R4, P2, R11, R24, 0x1 ;  /* 0x000000180b047211 */ /* 0x000fc400078408ff */
[-C--:B------:R-:W-:Y:S02]  /*0b00*/  LEA.HI.X.SX32 R41, R19, R2.reuse, 0x1, P1 ;  /* 0x0000000213297211 */ /* 0x080fe400008f0eff */
[----:B------:R-:W-:Y:S02]  /*0b10*/  LEA R19, R3, R7, 0x1 ;  /* 0x0000000703137211 */ /* 0x000fe400078e08ff */
[----:B------:R-:W-:Y:S01]  /*0b20*/  LEA.HI.X.SX32 R5, R11, R2, 0x1, P2 ;  /* 0x000000020b057211 */ /* 0x000fe200010f0eff */
[----:B0-----:R-:W-:Y:S01]  /*0b30*/  IMAD R38, R38, UR4, RZ ;  /* 0x0000000426267c24 */ /* 0x001fe2000f8e02ff */
[-C--:B------:R-:W-:Y:S01]  /*0b40*/  LEA R42, P1, R7, R24.reuse, 0x1 ;  /* 0x00000018072a7211 */ /* 0x080fe200078208ff */
[----:B------:R-:W-:Y:S01]  /*0b50*/  IMAD R25, R3, 0x2, R19 ;  /* 0x0000000203197824 */ /* 0x000fe200078e0213 */
[----:B------:R-:W-:Y:S01]  /*0b60*/  LEA R6, P2, R19, R24, 0x1 ;  /* 0x0000001813067211 */ /* 0x000fe200078408ff */
[----:B------:R0:W5:Y:S01]  /*0b70*/  LDG.E.U16 R11, desc[UR28][R46.64] ;  /* 0x0000001c2e0b7981 */ /* 0x000162000c1e1500 */
[----:B------:R-:W-:-:S02]  /*0b80*/  LEA.HI.X.SX32 R43, R7, R2, 0x1, P1 ;  /* 0x00000002072b7211 */ /* 0x000fc400008f0eff */
[----:B------:R-:W-:Y:S01]  /*0b90*/  LEA.HI.X.SX32 R7, R19, R2, 0x1, P2 ;  /* 0x0000000213077211 */ /* 0x000fe200010f0eff */
[C---:B------:R-:W-:Y:S01]  /*0ba0*/  IMAD R19, R3.reuse, 0x2, R25 ;  /* 0x0000000203137824 */ /* 0x040fe200078e0219 */
[----:B------:R2:W5:Y:S04]  /*0bb0*/  LDG.E.U16 R26, desc[UR28][R4.64] ;  /* 0x0000001c041a7981 */ /* 0x000568000c1e1500 */
[----:B------:R3:W5:Y:S01]  /*0bc0*/  LDG.E.U16 R44, desc[UR28][R6.64] ;  /* 0x0000001c062c7981 */ /* 0x000762000c1e1500 */
[----:B0-----:R-:W-:-:S03]  /*0bd0*/  LEA R47, R3, R19, 0x1 ;  /* 0x00000013032f7211 */ /* 0x001fc600078e08ff */
[----:B------:R-:W5:Y:S01]  /*0be0*/  LDG.E.U16 R43, desc[UR28][R42.64] ;  /* 0x0000001c2a2b7981 */ /* 0x000f62000c1e1500 */
[----:B--2---:R-:W-:Y:S01]  /*0bf0*/  LEA R4, P1, R25, R24, 0x1 ;  /* 0x0000001819047211 */ /* 0x004fe200078208ff */
[----:B------:R-:W-:Y:S02]  /*0c00*/  IMAD R3, R3, 0x2, R47 ;  /* 0x0000000203037824 */ /* 0x000fe400078e022f */
[----:B------:R0:W5:Y:S01]  /*0c10*/  LDG.E.U16 R40, desc[UR28][R40.64] ;  /* 0x0000001c28287981 */ /* 0x000162000c1e1500 */
[----:B------:R-:W-:Y:S01]  /*0c20*/  LEA.HI.X.SX32 R5, R25, R2, 0x1, P1 ;  /* 0x0000000219057211 */ /* 0x000fe200008f0eff */
[----:B---3--:R-:W2:Y:S01]  /*0c30*/  LDC.64 R6, c[0x0][0x388] ;  /* 0x0000e200ff067b82 */ /* 0x008ea20000000a00 */
[-C--:B------:R-:W-:Y:S02]  /*0c40*/  LEA R8, P1, R19, R24.reuse, 0x1 ;  /* 0x0000001813087211 */ /* 0x080fe400078208ff */
[----:B------:R-:W-:Y:S02]  /*0c50*/  LEA R18, P2, R47, R24, 0x1 ;  /* 0x000000182f127211 */ /* 0x000fe400078408ff */
[----:B------:R-:W-:Y:S01]  /*0c60*/  LEA.HI.X.SX32 R9, R19, R2, 0x1, P1 ;  /* 0x0000000213097211 */ /* 0x000fe200008f0eff */
[----:B------:R-:W5:Y:S01]  /*0c70*/  LDG.E.U16 R5, desc[UR28][R4.64] ;  /* 0x0000001c04057981 */ /* 0x000f62000c1e1500 */
[----:B------:R-:W-:-:S02]  /*0c80*/  LEA R24, P1, R3, R24, 0x1 ;  /* 0x0000001803187211 */ /* 0x000fc400078208ff */
[-C--:B------:R-:W-:Y:S01]  /*0c90*/  LEA.HI.X.SX32 R19, R47, R2.reuse, 0x1, P2 ;  /* 0x000000022f137211 */ /* 0x080fe200010f0eff */
[----:B------:R-:W5:Y:S01]  /*0ca0*/  LDG.E.U16 R8, desc[UR28][R8.64] ;  /* 0x0000001c08087981 */ /* 0x000f62000c1e1500 */
[----:B------:R-:W-:Y:S02]  /*0cb0*/  LEA.HI.X.SX32 R25, R3, R2, 0x1, P1 ;  /* 0x0000000203197211 */ /* 0x000fe400008f0eff */
[----:B------:R-:W3:Y:S02]  /*0cc0*/  LDC.64 R2, c[0x0][0x3c0] ;  /* 0x0000f000ff027b82 */ /* 0x000ee40000000a00 */
[----:B------:R4:W5:Y:S01]  /*0cd0*/  LDG.E.U16 R19, desc[UR28][R18.64] ;  /* 0x0000001c12137981 */ /* 0x000962000c1e1500 */
[----:B------:R-:W-:Y:S02]  /*0ce0*/  SHF.R.S32.HI R48, RZ, 0x6, R49 ;  /* 0x00000006ff307819 */ /* 0x000fe40000011431 */
[----:B0-----:R-:W-:Y:S01]  /*0cf0*/  LOP3.LUT R41, R49, 0x3f, RZ, 0xc0, !PT ;  /* 0x0000003f31297812 */ /* 0x001fe200078ec0ff */
[----:B------:R0:W5:Y:S01]  /*0d00*/  LDG.E.U16 R24, desc[UR28][R24.64] ;  /* 0x0000001c18187981 */ /* 0x000162000c1e1500 */
[----:B----4-:R-:W-:-:S02]  /*0d10*/  IMAD.SHL.U32 R18, R38, 0x2, RZ ;  /* 0x0000000226127824 */ /* 0x010fc400078e00ff */
[----:B---3--:R-:W-:Y:S02]  /*0d20*/  IMAD R36, R36, R3, RZ ;  /* 0x0000000324247224 */ /* 0x008fe400078e02ff */
[----:B------:R-:W-:Y:S02]  /*0d30*/  IMAD R2, R2, UR10, RZ ;  /* 0x0000000a02027c24 */ /* 0x000fe4000f8e02ff */
[----:B------:R-:W-:Y:S02]  /*0d40*/  IMAD R42, R3, 0x2, R36 ;  /* 0x00000002032a7824 */ /* 0x000fe400078e0224 */
[----:B------:R-:W-:-:S03]  /*0d50*/  IMAD.SHL.U32 R9, R2, 0x2, RZ ;  /* 0x0000000202097824 */ /* 0x000fc600078e00ff */
[----:B------:R-:W-:Y:S01]  /*0d60*/  LEA R46, R3, R42, 0x1 ;  /* 0x0000002a032e7211 */ /* 0x000fe200078e08ff */
[----:B------:R-:W-:Y:S01]  /*0d70*/  IMAD.HI R38, R38, 0x2, RZ ;  /* 0x0000000226267827 */ /* 0x000fe200078e02ff */
[----:B--2---:R-:W-:-:S03]  /*0d80*/  IADD3 R9, P1, P2, R18, R6, R9 ;  /* 0x0000000612097210 */ /* 0x004fc60007a3e009 */
[----:B------:R-:W-:-:S04]  /*0d90*/  IMAD.HI R4, R2, 0x2, RZ ;  /* 0x0000000202047827 */ /* 0x000fc800078e02ff */
[----:B------:R-:W-:Y:S01]  /*0da0*/  IMAD R6, R3, 0x2, R46 ;  /* 0x0000000203067824 */ /* 0x000fe200078e022e */
[----:B------:R-:W-:-:S03]  /*0db0*/  IADD3.X R7, PT, PT, R38, R7, R4, P1, P2 ;  /* 0x0000000726077210 */ /* 0x000fc60000fe4404 */
[----:B------:R-:W-:Y:S01]  /*0dc0*/  IMAD R4, R3, 0x2, R6 ;  /* 0x0000000203047824 */ /* 0x000fe200078e0206 */
[----:B------:R-:W-:-:S04]  /*0dd0*/  LEA R66, P1, R36, R9, 0x1 ;  /* 0x0000000924427211 */ /* 0x000fc800078208ff */
[C---:B------:R-:W-:Y:S02]  /*0de0*/  LEA R18, R3.reuse, R4, 0x1 ;  /* 0x0000000403127211 */ /* 0x040fe400078e08ff */
[----:B------:R-:W-:Y:S02]  /*0df0*/  LEA.HI.X.SX32 R67, R36, R7, 0x1, P1 ;  /* 0x0000000724437211 */ /* 0x000fe400008f0eff */
[-C--:B------:R-:W-:Y:S01]  /*0e00*/  LEA R60, P3, R6, R9.reuse, 0x1 ;  /* 0x00000009063c7211 */ /* 0x080fe200078608ff */
[C---:B------:R-:W-:Y:S01]  /*0e10*/  IMAD R36, R3.reuse, 0x2, R18 ;  /* 0x0000000203247824 */ /* 0x040fe200078e0212 */
[----:B------:R-:W-:Y:S02]  /*0e20*/  LEA R64, P2, R42, R9, 0x1 ;  /* 0x000000092a407211 */ /* 0x000fe400078408ff */
[----:B------:R-:W-:Y:S01]  /*0e30*/  LEA.HI.X.SX32 R61, R6, R7, 0x1, P3 ;  /* 0x00000007063d7211 */ /* 0x000fe200018f0eff */
[----:B------:R-:W-:Y:S01]  /*0e40*/  IMAD R6, R3, 0x2, R36 ;  /* 0x0000000203067824 */ /* 0x000fe200078e0224 */
[----:B------:R-:W-:-:S02]  /*0e50*/  LEA R62, P1, R46, R9, 0x1 ;  /* 0x000000092e3e7211 */ /* 0x000fc400078208ff */
[----:B------:R-:W-:Y:S02]  /*0e60*/  SHF.R.U32.HI R47, RZ, 0x5, R49 ;  /* 0x00000005ff2f7819 */ /* 0x000fe40000011631 */
[-C--:B------:R-:W-:Y:S02]  /*0e70*/  LEA.HI.X.SX32 R65, R42, R7.reuse, 0x1, P2 ;  /* 0x000000072a417211 */ /* 0x080fe400010f0eff */
[----:B------:R-:W-:Y:S02]  /*0e80*/  LEA.HI.X.SX32 R63, R46, R7, 0x1, P1 ;  /* 0x000000072e3f7211 */ /* 0x000fe400008f0eff */
[----:B------:R-:W-:Y:S02]  /*0e90*/  SGXT R48, R48, 0x1 ;  /* 0x000000013030781a */ /* 0x000fe40000000200 */
[----:B0-----:R-:W-:Y:S02]  /*0ea0*/  SHF.L.U32 R25, R41, 0x1, RZ ;  /* 0x0000000129197819 */ /* 0x001fe400000006ff */
[----:B------:R-:W-:-:S02]  /*0eb0*/  LEA R58, P1, R4, R9, 0x1 ;  /* 0x00000009043a7211 */ /* 0x000fc400078208ff */
[-C--:B------:R-:W-:Y:S02]  /*0ec0*/  LEA R56, P2, R18, R9.reuse, 0x1 ;  /* 0x0000000912387211 */ /* 0x080fe400078408ff */
[-C--:B------:R-:W-:Y:S02]  /*0ed0*/  LEA R54, P3, R36, R9.reuse, 0x1 ;  /* 0x0000000924367211 */ /* 0x080fe400078608ff */
[----:B------:R-:W-:Y:S02]  /*0ee0*/  LEA R52, P4, R6, R9, 0x1 ;  /* 0x0000000906347211 */ /* 0x000fe400078808ff */
[----:B------:R-:W-:Y:S02]  /*0ef0*/  R2UR UR19, R47 ;  /* 0x000000002f1372ca */ /* 0x000fe400000e0000 */
[----:B-1----:R-:W-:Y:S02]  /*0f00*/  R2UR UR33, R45 ;  /* 0x000000002d2172ca */ /* 0x002fe400000e0000 */
[----:B------:R-:W-:-:S02]  /*0f10*/  LOP3.LUT R2, R25, 0x90, R48, 0x78, !PT ;  /* 0x0000009019027812 */ /* 0x000fc400078e7830 */
[-C--:B------:R-:W-:Y:S02]  /*0f20*/  LEA.HI.X.SX32 R59, R4, R7.reuse, 0x1, P1 ;  /* 0x00000007043b7211 */ /* 0x080fe400008f0eff */
[-C--:B------:R-:W-:Y:S02]  /*0f30*/  LEA.HI.X.SX32 R57, R18, R7.reuse, 0x1, P2 ;  /* 0x0000000712397211 */ /* 0x080fe400010f0eff */
[-C--:B------:R-:W-:Y:S02]  /*0f40*/  LEA.HI.X.SX32 R55, R36, R7.reuse, 0x1, P3 ;  /* 0x0000000724377211 */ /* 0x080fe400018f0eff */
[----:B------:R-:W-:Y:S01]  /*0f50*/  LEA.HI.X.SX32 R53, R6, R7, 0x1, P4 ;  /* 0x0000000706357211 */ /* 0x000fe200020f0eff */
[----:B------:R-:W-:Y:S06]  /*0f60*/  @P0 BRA `(.L_x_5) ;  /* 0x0000000000180947 */ /* 0x000fec0003800000 */
[----:B------:R-:W-:Y:S01]  /*0f70*/  ELECT P1, URZ, PT ;  /* 0x0000000000ff782f */ /* 0x000fe20003820000 */
[----:B------:R-:W-:Y:S01]  /*0f80*/  HFMA2 R4, -RZ, RZ, 0, 5.9604644775390625e-08 ;  /* 0x00000001ff047431 */ /* 0x000fe200000001ff */
[----:B------:R-:W-:Y:S01]  /*0f90*/  UMOV UR4, 0x40 ;  /* 0x0000004000047882 */ /* 0x000fe20000000000 */
[----:B------:R-:W-:Y:S01]  /*0fa0*/  UVIRTCOUNT.DEALLOC.SMPOOL 0x80 ;  /* 0x000000800000784c */ /* 0x000fe20000000000 */
[----:B------:R-:W-:-:S09]  /*0fb0*/  ULEA UR4, UR6, UR4, 0x18 ;  /* 0x0000000406047291 */ /* 0x000fd2000f8ec0ff */
[----:B------:R0:W-:Y:S03]  /*0fc0*/  @P1 STS.U8 [UR4], R4 ;  /* 0x00000004ff001988 */ /* 0x0001e60008000004 */
.L_x_5:
[----:B------:R-:W-:Y:S01]  /*0fd0*/  USHF.L.U32 UR4, UR19, 0x15, URZ ;  /* 0x0000001513047899 */ /* 0x000fe200080006ff */
[C---:B------:R-:W-:Y:S01]  /*0fe0*/  LOP3.LUT R77, R2.reuse, 0x20, RZ, 0x3c, !PT ;  /* 0x00000020024d7812 */ /* 0x040fe200078e3cff */
[----:B-----5:R-:W-:Y:S01]  /*0ff0*/  STS.U16 [R2+UR11], R37 ;  /* 0x0000002502007988 */ /* 0x020fe2000800040b */
[C---:B------:R-:W-:Y:S01]  /*1000*/  LOP3.LUT R76, R2.reuse, 0x40, RZ, 0x3c, !PT ;  /* 0x00000040024c7812 */ /* 0x040fe200078e3cff */
[----:B------:R-:W-:Y:S01]  /*1010*/  ULOP3.LUT UR4, UR4, 0x600000, URZ, 0xc0, !UPT ;  /* 0x0060000004047892 */ /* 0x000fe2000f8ec0ff */
[----:B------:R-:W-:Y:S01]  /*1020*/  LOP3.LUT R75, R2, 0x60, RZ, 0x3c, !PT ;  /* 0x00000060024b7812 */ /* 0x000fe200078e3cff */
[----:B------:R-:W-:Y:S01]  /*1030*/  STS.U16 [R2+UR11+0x400], R35 ;  /* 0x0004002302007988 */ /* 0x000fe2000800040b */
[----:B------:R-:W-:Y:S01]  /*1040*/  LOP3.LUT P1, RZ, R49, 0x7f, RZ, 0xc0, !PT ;  /* 0x0000007f31ff7812 */ /* 0x000fe2000782c0ff */
[----:B------:R-:W-:Y:S01]  /*1050*/  UIADD3 UR12, UPT, UPT, UR33, UR4, URZ ;  /* 0x00000004210c7290 */ /* 0x000fe2000fffe0ff */
[----:B------:R-:W-:Y:S01]  /*1060*/  PRMT R9, RZ, 0x7610, R9 ;  /* 0x00007610ff097816 */ /* 0x000fe20000000009 */
[----:B------:R-:W-:Y:S01]  /*1070*/  STS.U16 [R2+UR11+0x800], R33 ;  /* 0x0008002102007988 */ /* 0x000fe2000800040b */
[----:B------:R-:W-:Y:S01]  /*1080*/  UMOV UR7, 0x1 ;  /* 0x0000000100077882 */ /* 0x000fe20000000000 */
[----:B------:R-:W1:Y:S02]  /*1090*/  LDCU UR18, c[0x0][0x3f0] ;  /* 0x00007e00ff1277ac */ /* 0x000e640008000800 */
[----:B------:R-:W-:Y:S01]  /*10a0*/  STS.U16 [R2+UR11+0xc00], R31 ;  /* 0x000c001f02007988 */ /* 0x000fe2000800040b */
[----:B------:R-:W-:-:S03]  /*10b0*/  UIADD3 UR13, UPT, UPT, UR11, 0x3800, URZ ;  /* 0x000038000b0d7890 */ /* 0x000fc6000fffe0ff */
[----:B------:R-:W-:Y:S01]  /*10c0*/  STS.U16 [R2+UR11+0x1000], R29 ;  /* 0x0010001d02007988 */ /* 0x000fe2000800040b */
[----:B------:R-:W2:Y:S03]  /*10d0*/  LDCU.64 UR8, c[0x0][0x3d0] ;  /* 0x00007a00ff0877ac */ /* 0x000ea60008000a00 */
[----:B------:R-:W-:Y:S01]  /*10e0*/  STS.U16 [R2+UR11+0x1400], R27 ;  /* 0x0014001b02007988 */ /* 0x000fe2000800040b */
[----:B------:R-:W-:Y:S01]  /*10f0*/  VOTEU.ALL UP0, P1 ;  /* 0x0000000000ff7886 */ /* 0x000fe20000800000 */
[----:B------:R-:W-:Y:S02]  /*1100*/  VOTEU.ALL UP1, P1 ;  /* 0x0000000000ff7886 */ /* 0x000fe40000820000 */
[----:B------:R-:W-:Y:S02]  /*1110*/  STS.U16 [R2+UR11+0x1800], R39 ;  /* 0x0018002702007988 */ /* 0x000fe4000800040b */
[----:B------:R-:W-:-:S04]  /*1120*/  @!UP0 UIADD3 UR4, UPT, UPT, -UR7, 0x100000, URZ ;  /* 0x0010000007048890 */ /* 0x000fc8000fffe1ff */
[----:B------:R-:W-:Y:S02]  /*1130*/  @!UP0 USHF.L.U32 UR5, UR4, 0xb, URZ ;  /* 0x0000000b04058899 */ /* 0x000fe400080006ff */
[----:B------:R-:W-:Y:S01]  /*1140*/  @!UP0 USHF.L.U32 UR4, UR4, 0x1, URZ ;  /* 0x0000000104048899 */ /* 0x000fe200080006ff */
[----:B------:R-:W-:Y:S01]  /*1150*/  STS.U16 [R2+UR11+0x1c00], R5 ;  /* 0x001c000502007988 */ /* 0x000fe2000800040b */
[----:B-1----:R-:W-:-:S03]  /*1160*/  UISETP.GT.AND UP2, UPT, UR18, URZ, UPT ;  /* 0x000000ff1200728c */ /* 0x002fc6000bf44270 */
[----:B------:R-:W-:Y:S03]  /*1170*/  STS.U16 [R77+UR11+0x100], R34 ;  /* 0x000100224d007988 */ /* 0x000fe6000800040b */
[----:B------:R-:W-:Y:S01]  /*1180*/  PLOP3.LUT P2, PT, PT, PT, UP2, 0x80, 0x8 ;  /* 0x000000000008781c */ /* 0x000fe20003f4f028 */
[----:B------:R-:W-:Y:S04]  /*1190*/  STS.U16 [R77+UR11+0x500], R32 ;  /* 0x000500204d007988 */ /* 0x000fe8000800040b */
[----:B------:R-:W-:Y:S04]  /*11a0*/  STS.U16 [R77+UR11+0x900], R30 ;  /* 0x0009001e4d007988 */ /* 0x000fe8000800040b */
[----:B------:R-:W-:Y:S04]  /*11b0*/  STS.U16 [R77+UR11+0xd00], R28 ;  /* 0x000d001c4d007988 */ /* 0x000fe8000800040b */
[----:B------:R-:W-:Y:S04]  /*11c0*/  STS.U16 [R77+UR11+0x1100], R22 ;  /* 0x001100164d007988 */ /* 0x000fe8000800040b */
[----:B------:R-:W-:Y:S04]  /*11d0*/  STS.U16 [R77+UR11+0x1500], R20 ;  /* 0x001500144d007988 */ /* 0x000fe8000800040b */
[----:B------:R-:W-:Y:S04]  /*11e0*/  STS.U16 [R77+UR11+0x1900], R40 ;  /* 0x001900284d007988 */ /* 0x000fe8000800040b */
[----:B------:R-:W-:Y:S04]  /*11f0*/  STS.U16 [R77+UR11+0x1d00], R8 ;  /* 0x001d00084d007988 */ /* 0x000fe8000800040b */
[----:B------:R-:W-:Y:S04]  /*1200*/  STS.U16 [R76+UR11+0x200], R23 ;  /* 0x000200174c007988 */ /* 0x000fe8000800040b */
[----:B------:R1:W-:Y:S04]  /*1210*/  STS.U16 [R76+UR11+0x600], R21 ;  /* 0x000600154c007988 */ /* 0x0003e8000800040b */
[----:B------:R3:W-:Y:S04]  /*1220*/  STS.U16 [R76+UR11+0xa00], R17 ;  /* 0x000a00114c007988 */ /* 0x0007e8000800040b */
[----:B------:R4:W-:Y:S01]  /*1230*/  STS.U16 [R76+UR11+0xe00], R15 ;  /* 0x000e000f4c007988 */ /* 0x0009e2000800040b */
[----:B-1----:R-:W1:Y:S03]  /*1240*/  LDC.64 R20, c[0x0][0x390] ;  /* 0x0000e400ff147b82 */ /* 0x002e660000000a00 */
[----:B------:R-:W-:Y:S01]  /*1250*/  STS.U16 [R76+UR11+0x1200], R13 ;  /* 0x0012000d4c007988 */ /* 0x000fe2000800040b */
[----:B---3--:R-:W-:-:S03]  /*1260*/  PRMT R17, RZ, 0x7610, R17 ;  /* 0x00007610ff117816 */ /* 0x008fc60000000011 */
[----:B------:R3:W-:Y:S01]  /*1270*/  STS.U16 [R76+UR11+0x1600], R11 ;  /* 0x0016000b4c007988 */ /* 0x0007e2000800040b */
[----:B------:R-:W-:Y:S01]  /*1280*/  STTM.16dp32bit_t0_t15.x32 tmem[UR12], RZ ;  /* 0x000000ff000079ed */ /* 0x000fe20008a8000c */
[----:B------:R-:W-:Y:S02]  /*1290*/  STTM.16dp32bit_t16_t31.x32 tmem[UR12+0x20], RZ ;  /* 0x000020ff000079ed */ /* 0x000fe40008aa000c */
[----:B------:R-:W-:Y:S01]  /*12a0*/  STS.U16 [R76+UR11+0x1a00], R43 ;  /* 0x001a002b4c007988 */ /* 0x000fe2000800040b */
[----:B0-----:R-:W-:Y:S01]  /*12b0*/  LOP3.LUT R4, R49, 0xf, RZ, 0xc0, !PT ;  /* 0x0000000f31047812 */ /* 0x001fe200078ec0ff */
[----:B--2---:R-:W-:Y:S01]  /*12c0*/  UIMAD UR8, UR10, UR8, URZ ;  /* 0x000000080a0872a4 */ /* 0x004fe2000f8e02ff */
[----:B----4-:R-:W0:Y:S01]  /*12d0*/  LDC R15, c[0x0][0x3d8] ;  /* 0x0000f600ff0f7b82 */ /* 0x010e220000000800 */
[----:B------:R2:W-:Y:S01]  /*12e0*/  STS.U16 [R76+UR11+0x1e00], R19 ;  /* 0x001e00134c007988 */ /* 0x0005e2000800040b */
[----:B---3--:R-:W-:-:S03]  /*12f0*/  PRMT R11, RZ, 0x7610, R11 ;  /* 0x00007610ff0b7816 */ /* 0x008fc6000000000b */
[----:B------:R3:W-:Y:S04]  /*1300*/  STS.U16 [R75+UR11+0x300], R16 ;  /* 0x000300104b007988 */ /* 0x0007e8000800040b */
[----:B------:R4:W-:Y:S01]  /*1310*/  STS.U16 [R75+UR11+0x700], R14 ;  /* 0x0007000e4b007988 */ /* 0x0009e2000800040b */
[----:B--2---:R-:W-:-:S03]  /*1320*/  PRMT R19, RZ, 0x7610, R19 ;  /* 0x00007610ff137816 */ /* 0x004fc60000000013 */
[----:B------:R2:W-:Y:S01]  /*1330*/  STS.U16 [R75+UR11+0xb00], R12 ;  /* 0x000b000c4b007988 */ /* 0x0005e2000800040b */
[----:B---3--:R-:W-:-:S03]  /*1340*/  PRMT R16, RZ, 0x7610, R16 ;  /* 0x00007610ff107816 */ /* 0x008fc60000000010 */
[----:B------:R3:W-:Y:S01]  /*1350*/  STS.U16 [R75+UR11+0xf00], R10 ;  /* 0x000f000a4b007988 */ /* 0x0007e2000800040b */
[----:B----4-:R-:W-:-:S03]  /*1360*/  PRMT R14, RZ, 0x7610, R14 ;  /* 0x00007610ff0e7816 */ /* 0x010fc6000000000e */
[----:B------:R4:W-:Y:S01]  /*1370*/  STS.U16 [R75+UR11+0x1300], R0 ;  /* 0x001300004b007988 */ /* 0x0009e2000800040b */
[----:B--2---:R-:W-:-:S03]  /*1380*/  PRMT R12, RZ, 0x7610, R12 ;  /* 0x00007610ff0c7816 */ /* 0x004fc6000000000c */
[----:B------:R-:W-:Y:S01]  /*1390*/  STS.U16 [R75+UR11+0x1700], R26 ;  /* 0x0017001a4b007988 */ /* 0x000fe2000800040b */
[----:B---3--:R-:W-:-:S03]  /*13a0*/  PRMT R10, RZ, 0x7610, R10 ;  /* 0x00007610ff0a7816 */ /* 0x008fc6000000000a */
[----:B------:R2:W-:Y:S04]  /*13b0*/  STS.U16 [R75+UR11+0x1b00], R44 ;  /* 0x001b002c4b007988 */ /* 0x0005e8000800040b */
[----:B------:R-:W-:Y:S01]  /*13c0*/  STS.U16 [R75+UR11+0x1f00], R24 ;  /* 0x001f00184b007988 */ /* 0x000fe2000800040b */
[----:B------:R-:W3:Y:S02]  /*13d0*/  FENCE.VIEW.ASYNC.T ;  /* 0x00000000000073c6 */ /* 0x000ee40000000200 */
[----:B---3--:R-:W-:Y:S06]  /*13e0*/  BAR.SYNC.DEFER_BLOCKING 0x0 ;  /* 0x0000000000007b1d */ /* 0x008fec0000010000 */
[----:B------:R-:W3:Y:S02]  /*13f0*/  FENCE.VIEW.ASYNC.S ;  /* 0x00000000000073c6 */ /* 0x000ee40000000000 */
[----:B---3--:R3:W0:Y:S02]  /*1400*/  @!UP1 SYNCS.EXCH.64 URZ, [UR13], UR4 ;  /* 0x000000040dff95b2 */ /* 0x0086240008000100 */
[----:B0-----:R-:W-:Y:S06]  /*1410*/  BAR.SYNC.DEFER_BLOCKING 0x0 ;  /* 0x0000000000007b1d */ /* 0x001fec0000010000 */
[----:B------:R-:W2:Y:S04]  /*1420*/  @P2 LDG.E.U16 R9, desc[UR28][R66.64] ;  /* 0x0000001c42092981 */ /* 0x000ea8000c1e1500 */
[----:B------:R-:W2:Y:S04]  /*1430*/  @P2 LDG.E.U16 R17, desc[UR28][R58.64] ;  /* 0x0000001c3a112981 */ /* 0x000ea8000c1e1500 */
[----:B------:R-:W2:Y:S04]  /*1440*/  @P2 LDG.E.U16 R12, desc[UR28][R64.64] ;  /* 0x0000001c400c2981 */ /* 0x000ea8000c1e1500 */
[----:B------:R-:W2:Y:S04]  /*1450*/  @P2 LDG.E.U16 R14, desc[UR28][R56.64] ;  /* 0x0000001c380e2981 */ /* 0x000ea8000c1e1500 */
[----:B------:R-:W2:Y:S04]  /*1460*/  @P2 LDG.E.U16 R11, desc[UR28][R62.64] ;  /* 0x0000001c3e0b2981 */ /* 0x000ea8000c1e1500 */
[----:B------:R-:W2:Y:S04]  /*1470*/  @P2 LDG.E.U16 R19, desc[UR28][R54.64] ;  /* 0x0000001c36132981 */ /* 0x000ea8000c1e1500 */
[----:B------:R-:W2:Y:S04]  /*1480*/  @P2 LDG.E.U16 R10, desc[UR28][R60.64] ;  /* 0x0000001c3c0a2981 */ /* 0x000ea8000c1e1500 */
[----:B------:R-:W2:Y:S01]  /*1490*/  @P2 LDG.E.U16 R16, desc[UR28][R52.64] ;  /* 0x0000001c34102981 */ /* 0x000ea2000c1e1500 */
[----:B------:R-:W-:Y:S01]  /*14a0*/  IMAD R4, R4, UR9, RZ ;  /* 0x0000000904047c24 */ /* 0x000fe2000f8e02ff */
[----:B------:R-:W-:Y:S01]  /*14b0*/  USHF.L.U32 UR6, UR8, 0x1, URZ ;  /* 0x0000000108067899 */ /* 0x000fe200080006ff */
[----:B----4-:R-:W-:Y:S01]  /*14c0*/  SHF.R.U32.HI R0, RZ, 0x4, R49 ;  /* 0x00000004ff007819 */ /* 0x010fe20000011631 */
[----:B---3--:R-:W-:Y:S01]  /*14d0*/  UIMAD.WIDE UR4, UR8, 0x2, URZ ;  /* 0x00000002080478a5 */ /* 0x008fe2000f8e02ff */
[C---:B------:R-:W-:Y:S01]  /*14e0*/  IMAD.SHL.U32 R5, R4.reuse, 0x2, RZ ;  /* 0x0000000204057824 */ /* 0x040fe200078e00ff */
[----:B------:R-:W-:Y:S01]  /*14f0*/  VOTEU.ALL UP1, P1 ;  /* 0x0000000000ff7886 */ /* 0x000fe20000820000 */
[----:B------:R-:W-:Y:S01]  /*1500*/  IMAD.HI R4, R4, 0x2, RZ ;  /* 0x0000000204047827 */ /* 0x000fe200078e02ff */
[----:B------:R-:W-:Y:S01]  /*1510*/  SGXT.U32 R0, R0, 0x3 ;  /* 0x000000030000781a */ /* 0x000fe20000000000 */
[----:B------:R-:W-:Y:S01]  /*1520*/  VOTEU.ALL UP3, P1 ;  /* 0x0000000000ff7886 */ /* 0x000fe20000860000 */
[----:B-1----:R-:W-:Y:S01]  /*1530*/  IADD3 R41, P3, P4, R5, UR6, R20 ;  /* 0x0000000605297c10 */ /* 0x002fe2000fc7e014 */
[----:B------:R-:W-:Y:S01]  /*1540*/  UMOV UR6, URZ ;  /* 0x000000ff00067c82 */ /* 0x000fe20008000000 */
[----:B------:R-:W-:Y:S01]  /*1550*/  PRMT R43, RZ, 0x7610, R43 ;  /* 0x00007610ff2b7816 */ /* 0x000fe2000000002b */
[----:B------:R-:W-:Y:S01]  /*1560*/  IMAD R6, R0, R15, RZ ;  /* 0x0000000f00067224 */ /* 0x000fe200078e02ff */
[----:B------:R-:W-:Y:S01]  /*1570*/  IADD3.X R13, PT, PT, R4, UR5, R21, P3, P4 ;  /* 0x00000005040d7c10 */ /* 0x000fe20009fe8415 */
[----:B------:R-:W-:-:S02]  /*1580*/  UIADD3 UR8, UPT, UPT, UR11, 0x2800, URZ ;  /* 0x000028000b087890 */ /* 0x000fc4000fffe0ff */
[----:B------:R-:W-:-:S04]  /*1590*/  @!UP0 UIADD3 UR4, UPT, UPT, -UR7, 0x100000, URZ ;  /* 0x0010000007048890 */ /* 0x000fc8000fffe1ff */
[----:B------:R-:W-:Y:S02]  /*15a0*/  @!UP0 USHF.L.U32 UR5, UR4, 0xb, URZ ;  /* 0x0000000b04058899 */ /* 0x000fe400080006ff */
[----:B------:R-:W-:Y:S01]  /*15b0*/  @!UP0 USHF.L.U32 UR4, UR4, 0x1, URZ ;  /* 0x0000000104048899 */ /* 0x000fe200080006ff */
[----:B------:R-:W-:Y:S01]  /*15c0*/  IMAD R7, R15, 0x8, R6 ;  /* 0x000000080f077824 */ /* 0x000fe200078e0206 */
[----:B------:R-:W-:Y:S01]  /*15d0*/  LEA.HI R0, R49, 0x38, RZ, 0x1c ;  /* 0x0000003831007811 */ /* 0x000fe200078fe0ff */
[----:B------:R-:W-:Y:S01]  /*15e0*/  UIADD3 UR14, UPT, UPT, UR33, 0x100000, URZ ;  /* 0x00100000210e7890 */ /* 0x000fe2000fffe0ff */
[-C--:B------:R-:W-:Y:S02]  /*15f0*/  LEA R72, P4, R6, R41.reuse, 0x1 ;  /* 0x0000002906487211 */ /* 0x080fe400078808ff */
[----:B------:R-:W-:Y:S01]  /*1600*/  LEA R70, P5, R7, R41, 0x1 ;  /* 0x0000002907467211 */ /* 0x000fe200078a08ff */
[----:B------:R-:W-:Y:S01]  /*1610*/  IMAD R8, R0, R15, RZ ;  /* 0x0000000f00087224 */ /* 0x000fe200078e02ff */
[----:B------:R-:W-:-:S02]  /*1620*/  LEA R0, R15, R7, 0x3 ;  /* 0x000000070f007211 */ /* 0x000fc400078e18ff */
[----:B------:R-:W-:Y:S02]  /*1630*/  LEA.HI.X.SX32 R73, R6, R13, 0x1, P4 ;  /* 0x0000000d06497211 */ /* 0x000fe400020f0eff */
[----:B------:R0:W1:Y:S01]  /*1640*/  @!UP1 SYNCS.EXCH.64 URZ, [UR11+0x3808], UR4 ;  /* 0x003808040bff95b2 */ /* 0x0000620008000100 */
[----:B------:R-:W-:Y:S01]  /*1650*/  UISETP.EQ.U32.AND UP1, UPT, UR19, URZ, UP2 ;  /* 0x000000ff1300728c */ /* 0x000fe20009722070 */
[----:B------:R-:W-:Y:S01]  /*1660*/  IMAD R4, R15, 0x8, R0 ;  /* 0x000000080f047824 */ /* 0x000fe200078e0200 */
[C---:B------:R-:W-:Y:S02]  /*1670*/  LEA R68, P4, R0.reuse, R41, 0x1 ;  /* 0x0000002900447211 */ /* 0x040fe400078808ff */
[-C--:B------:R-:W-:Y:S01]  /*1680*/  LEA.HI.X.SX32 R71, R7, R13.reuse, 0x1, P5 ;  /* 0x0000000d07477211 */ /* 0x080fe200028f0eff */
[----:B------:R-:W-:Y:S01]  /*1690*/  IMAD R5, R15, 0x8, R4 ;  /* 0x000000080f057824 */ /* 0x000fe200078e0204 */
[----:B------:R-:W-:Y:S02]  /*16a0*/  LEA.HI.X.SX32 R69, R0, R13, 0x1, P4 ;  /* 0x0000000d00457211 */ /* 0x000fe400020f0eff */
[----:B------:R-:W-:-:S02]  /*16b0*/  LEA R50, P5, R4, R41, 0x1 ;  /* 0x0000002904327211 */ /* 0x000fc400078a08ff */
[----:B------:R-:W-:Y:S01]  /*16c0*/  LEA R6, R15, R5, 0x3 ;  /* 0x000000050f067211 */ /* 0x000fe200078e18ff */
[----:B0-----:R-:W-:Y:S01]  /*16d0*/  @!UP1 UIADD3 UR4, UPT, UPT, UR11, 0x2000, URZ ;  /* 0x000020000b049890 */ /* 0x001fe2000fffe0ff */
[----:B------:R-:W-:Y:S02]  /*16e0*/  LEA.HI.X.SX32 R51, R4, R13, 0x1, P5 ;  /* 0x0000000d04337211 */ /* 0x000fe400028f0eff */
[----:B------:R-:W-:Y:S01]  /*16f0*/  LEA R38, P3, R8, R41, 0x1 ;  /* 0x0000002908267211 */ /* 0x000fe200078608ff */
[----:B------:R-:W-:Y:S02]  /*1700*/  @!UP1 USHF.R.U32.HI UR15, URZ, 0x4, UR4 ;  /* 0x00000004ff0f9899 */ /* 0x000fe40008011604 */
[----:B------:R-:W-:-:S04]  /*1710*/  @!UP0 UIADD3 UR4, UPT, UPT, -UR7, 0x100000, URZ ;  /* 0x0010000007048890 */ /* 0x000fc8000fffe1ff */
[----:B------:R-:W-:Y:S02]  /*1720*/  @!UP0 USHF.L.U32 UR5, UR4, 0xb, URZ ;  /* 0x0000000b04058899 */ /* 0x000fe400080006ff */
[----:B------:R-:W-:Y:S01]  /*1730*/  @!UP0 USHF.L.U32 UR4, UR4, 0x1, URZ ;  /* 0x0000000104048899 */ /* 0x000fe200080006ff */
[----:B------:R-:W-:Y:S01]  /*1740*/  IMAD R0, R15, 0x8, R6 ;  /* 0x000000080f007824 */ /* 0x000fe200078e0206 */
[-C--:B------:R-:W-:Y:S01]  /*1750*/  LEA R48, P4, R5, R41.reuse, 0x1 ;  /* 0x0000002905307211 */ /* 0x080fe200078808ff */
[----:B------:R-:W-:Y:S01]  /*1760*/  @!UP1 USGXT.U32 UR15, UR15, 0xe ;  /* 0x0000000e0f0f989a */ /* 0x000fe20008000000 */
[-C--:B------:R-:W-:Y:S02]  /*1770*/  LEA R46, P5, R6, R41.reuse, 0x1 ;  /* 0x00000029062e7211 */ /* 0x080fe400078a08ff */
[----:B------:R-:W-:Y:S02]  /*1780*/  LEA R40, P6, R0, R41, 0x1 ;  /* 0x0000002900287211 */ /* 0x000fe400078c08ff */
[----:B------:R-:W-:-:S02]  /*1790*/  LEA.HI.X.SX32 R39, R8, R13, 0x1, P3 ;  /* 0x0000000d08277211 */ /* 0x000fc400018f0eff */
[-C--:B------:R-:W-:Y:S02]  /*17a0*/  LEA.HI.X.SX32 R49, R5, R13.reuse, 0x1, P4 ;  /* 0x0000000d05317211 */ /* 0x080fe400020f0eff */
[-C--:B------:R-:W-:Y:S02]  /*17b0*/  LEA.HI.X.SX32 R47, R6, R13.reuse, 0x1, P5 ;  /* 0x0000000d062f7211 */ /* 0x080fe400028f0eff */
[----:B------:R-:W-:Y:S02]  /*17c0*/  LEA.HI.X.SX32 R41, R0, R13, 0x1, P6 ;  /* 0x0000000d00297211 */ /* 0x000fe400030f0eff */
[----:B------:R-:W-:Y:S02]  /*17d0*/  PRMT R13, RZ, 0x7610, R13 ;  /* 0x00007610ff0d7816 */ /* 0x000fe4000000000d */
[----:B------:R-:W-:Y:S02]  /*17e0*/  PRMT R15, RZ, 0x7610, R15 ;  /* 0x00007610ff0f7816 */ /* 0x000fe4000000000f */
[----:B------:R-:W-:-:S02]  /*17f0*/  PRMT R45, RZ, 0x7610, R45 ;  /* 0x00007610ff2d7816 */ /* 0x000fc4000000002d */
[----:B--2---:R-:W-:Y:S02]  /*1800*/  PRMT R44, RZ, 0x7610, R44 ;  /* 0x00007610ff2c7816 */ /* 0x004fe4000000002c */
[----:B------:R-:W-:Y:S01]  /*1810*/  PRMT R21, RZ, 0x7610, R21 ;  /* 0x00007610ff157816 */ /* 0x000fe20000000015 */
[----:B------:R-:W-:Y:S04]  /*1820*/  STS.U16 [R2+UR11+0x2000], R9 ;  /* 0x0020000902007988 */ /* 0x000fe8000800040b */
[----:B------:R0:W-:Y:S04]  /*1830*/  STS.U16 [R2+UR11+0x2400], R17 ;  /* 0x0024001102007988 */ /* 0x0001e8000800040b */
[----:B------:R-:W-:Y:S04]  /*1840*/  STS.U16 [R77+UR11+0x2100], R12 ;  /* 0x0021000c4d007988 */ /* 0x000fe8000800040b */
[----:B------:R-:W-:Y:S01]  /*1850*/  STS.U16 [R77+UR11+0x2500], R14 ;  /* 0x0025000e4d007988 */ /* 0x000fe2000800040b */
[----:B0-----:R-:W-:-:S03]  /*1860*/  PRMT R17, RZ, 0x7610, R17 ;  /* 0x00007610ff117816 */ /* 0x001fc60000000011 */
[----:B------:R-:W-:Y:S04]  /*1870*/  STS.U16 [R76+UR11+0x2200], R11 ;  /* 0x0022000b4c007988 */ /* 0x000fe8000800040b */
[----:B------:R0:W-:Y:S04]  /*1880*/  STS.U16 [R76+UR11+0x2600], R19 ;  /* 0x002600134c007988 */ /* 0x0001e8000800040b */
[----:B------:R2:W-:Y:S04]  /*1890*/  STS.U16 [R75+UR11+0x2300], R10 ;  /* 0x0023000a4b007988 */ /* 0x0005e8000800040b */
[----:B------:R2:W-:Y:S01]  /*18a0*/  STS.U16 [R75+UR11+0x2700], R16 ;  /* 0x002700104b007988 */ /* 0x0005e2000800040b */
[----:B0-----:R-:W-:Y:S01]  /*18b0*/  PRMT R19, RZ, 0x7610, R19 ;  /* 0x00007610ff137816 */ /* 0x001fe20000000013 */
[----:B-1----:R0:W-:Y:S06]  /*18c0*/  MEMBAR.ALL.CTA ;  /* 0x0000000000007992 */ /* 0x0021ec0000008000 */
[----:B0-----:R-:W-:Y:S04]  /*18d0*/  FENCE.VIEW.ASYNC.S ;  /* 0x00000000000073c6 */ /* 0x001fe80000000000 */
[----:B------:R-:W0:Y:S02]  /*18e0*/  FENCE.VIEW.ASYNC.S ;  /* 0x00000000000073c6 */ /* 0x000e240000000000 */
[----:B0-----:R2:W0:Y:S02]  /*18f0*/  @!UP3 SYNCS.EXCH.64 URZ, [UR11+0x2800], UR4 ;  /* 0x002800040bffb5b2 */ /* 0x0014240008000100 */
[----:B0-----:R-:W-:Y:S06]  /*1900*/  BAR.SYNC.DEFER_BLOCKING 0x0 ;  /* 0x0000000000007b1d */ /* 0x001fec0000010000 */
[----:B--2---:R-:W-:Y:S05]  /*1910*/  BRA.U !UP1, `(.L_x_6) ;  /* 0x0000000109907547 */ /* 0x004fea000b800000 */
[----:B------:R-:W-:Y:S02]  /*1920*/  USHF.R.U32.HI UR16, URZ, 0x4, UR11 ;  /* 0x00000004ff107899 */ /* 0x000fe4000801160b */
[----:B------:R-:W-:Y:S02]  /*1930*/  UIADD3 UR4, UPT, UPT, UR11, 0x2000, URZ ;  /* 0x000020000b047890 */ /* 0x000fe4000fffe0ff */
[----:B------:R-:W-:Y:S02]  /*1940*/  USGXT.U32 UR16, UR16, 0xe ;  /* 0x0000000e1010789a */ /* 0x000fe40008000000 */
[----:B------:R-:W-:Y:S02]  /*1950*/  USHF.R.U32.HI UR4, URZ, 0x4, UR4 ;  /* 0x00000004ff047899 */ /* 0x000fe40008011604 */
[----:B------:R-:W-:Y:S02]  /*1960*/  UIADD3 UR26, UP3, UPT, UR16, 0x80, URZ ;  /* 0x00000080101a7890 */ /* 0x000fe4000ff7e0ff */
[----:B------:R-:W-:Y:S01]  /*1970*/  USGXT.U32 UR15, UR4, 0xe ;  /* 0x0000000e040f789a */ /* 0x000fe20008000000 */
[----:B------:R-:W-:-:S02]  /*1980*/  UMOV UR7, URZ ;  /* 0x000000ff00077c82 */ /* 0x000fc40008000000 */
[----:B------:R-:W-:Y:S01]  /*1990*/  UMOV UR4, UR8 ;  /* 0x0000000800047c82 */ /* 0x000fe20008000000 */
[----:B------:R-:W-:Y:S02]  /*19a0*/  UIADD3.X UR27, UPT, UPT, UR7, 0x40004040, URZ, UP3, !UPT ;  /* 0x40004040071b7890 */ /* 0x000fe40009ffe4ff */
[----:B------:R-:W-:Y:S02]  /*19b0*/  UIADD3 UR34, UP3, UPT, UR15, 0x2, URZ ;  /* 0x000000020f227890 */ /* 0x000fe4000ff7e0ff */
[----:B------:R-:W-:Y:S02]  /*19c0*/  UIADD3 UR36, UP4, UPT, UR15, 0x4, URZ ;  /* 0x000000040f247890 */ /* 0x000fe4000ff9e0ff */
[----:B------:R-:W-:Y:S02]  /*19d0*/  UIADD3 UR38, UP5, UPT, UR15, 0x6, URZ ;  /* 0x000000060f267890 */ /* 0x000fe4000ffbe0ff */
[----:B------:R-:W-:Y:S02]  /*19e0*/  UIADD3.X UR35, UPT, UPT, UR6, 0x40004040, URZ, UP3, !UPT ;  /* 0x4000404006237890 */ /* 0x000fe40009ffe4ff */
[----:B------:R-:W-:-:S02]  /*19f0*/  UIADD3.X UR37, UPT, UPT, UR6, 0x40004040, URZ, UP4, !UPT ;  /* 0x4000404006257890 */ /* 0x000fc4000a7fe4ff */
[----:B------:R-:W-:Y:S02]  /*1a00*/  UIADD3.64 UR20, UPT, UPT, UR26, 0x80, URZ ;  /* 0x000000801a147897 */ /* 0x000fe4000fffe0ff */
[----:B------:R-:W-:Y:S02]  /*1a10*/  UIADD3.X UR39, UPT, UPT, UR6, 0x40004040, URZ, UP5, !UPT ;  /* 0x4000404006277890 */ /* 0x000fe4000affe4ff */
[----:B------:R-:W-:Y:S01]  /*1a20*/  UIADD3.64 UR22, UPT, UPT, UR26, 0x100, URZ ;  /* 0x000001001a167897 */ /* 0x000fe2000fffe0ff */
[----:B------:R-:W-:Y:S01]  /*1a30*/  UMOV UR5, URZ ;  /* 0x000000ff00057c82 */ /* 0x000fe20008000000 */
[----:B------:R-:W-:Y:S01]  /*1a40*/  UMOV UR30, 0x0 ;  /* 0x00000000001e7882 */ /* 0x000fe20000000000 */
[----:B------:R-:W-:Y:S01]  /*1a50*/  UMOV UR24, UR4 ;  /* 0x0000000400187c82 */ /* 0x000fe20008000000 */
[----:B------:R-:W-:Y:S01]  /*1a60*/  UMOV UR31, 0x4048490 ;  /* 0x04048490001f7882 */ /* 0x000fe20000000000 */
[----:B------:R-:W-:Y:S01]  /*1a70*/  UMOV UR17, 0x40004040 ;  /* 0x4000404000117882 */ /* 0x000fe20000000000 */
[----:B------:R-:W-:Y:S01]  /*1a80*/  UMOV UR4, UR15 ;  /* 0x0000000f00047c82 */ /* 0x000fe20008000000 */
[----:B------:R-:W-:Y:S01]  /*1a90*/  UMOV UR5, 0x40004040 ;  /* 0x4000404000057882 */ /* 0x000fe20000000000 */
[----:B------:R-:W-:Y:S01]  /*1aa0*/  UMOV UR40, 0x0 ;  /* 0x0000000000287882 */ /* 0x000fe20000000000 */
[----:B------:R-:W-:Y:S01]  /*1ab0*/  UMOV UR41, 0x4048490 ;  /* 0x0404849000297882 */ /* 0x000fe20000000000 */
[----:B------:R-:W-:Y:S01]  /*1ac0*/  UMOV UR42, 0x0 ;  /* 0x00000000002a7882 */ /* 0x000fe20000000000 */
[----:B------:R-:W-:Y:S01]  /*1ad0*/  UMOV UR43, 0x4048490 ;  /* 0x04048490002b7882 */ /* 0x000fe20000000000 */
[----:B------:R0:W-:Y:S01]  /*1ae0*/  UTCHMMA gdesc[UR16], gdesc[UR4], tmem[UR14], tmem[UR30], idesc[UR31], !UPT ;  /* 0x00ff1e04100075ea */ /* 0x0001e2000f80000e */
[----:B------:R-:W-:Y:S01]  /*1af0*/  UMOV UR44, 0x0 ;  /* 0x00000000002c7882 */ /* 0x000fe20000000000 */
[----:B------:R-:W-:Y:S01]  /*1b00*/  UMOV UR45, 0x4048490 ;  /* 0x04048490002d7882 */ /* 0x000fe20000000000 */
[----:B------:R0:W-:Y:S01]  /*1b10*/  UTCHMMA gdesc[UR26], gdesc[UR34], tmem[UR14], tmem[UR40], idesc[UR41], UPT ;  /* 0x00ff28221a0075ea */ /* 0x0001e2000b80000e */
[----:B------:R0:W-:Y:S01]  /*1b20*/  UTCHMMA gdesc[UR20], gdesc[UR36], tmem[UR14], tmem[UR42], idesc[UR43], UPT ;  /* 0x00ff2a24140075ea */ /* 0x0001e2000b80000e */
[----:B------:R0:W-:Y:S01]  /*1b30*/  UTCHMMA gdesc[UR22], gdesc[UR38], tmem[UR14], tmem[UR44], idesc[UR45], UPT ;  /* 0x00ff2c26160075ea */ /* 0x0001e2000b80000e */
[----:B------:R0:W-:Y:S01]  /*1b40*/  UTCBAR [UR24], URZ ;  /* 0x000000ff180073e9 */ /* 0x0001e200080000ff */
[----:B------:R-:W-:Y:S01]  /*1b50*/  NOP ;  /* 0x0000000000007918 */ /* 0x000fe20000000000 */
.L_x_6:
[----:B------:R-:W-:Y:S05]  /*1b60*/  BRA.U !UP2, `(.L_x_7) ;  /* 0x000000010a087547 */ /* 0x000fea000b800000 */
[----:B------:R-:W1:Y:S02]  /*1b70*/  SYNCS.PHASECHK.TRANS64.TRYWAIT P3, [UR11+0x2800], RZ ;  /* 0x002800ffff0075a7 */ /* 0x000e64000806110b */
[----:B-1----:R-:W-:Y:S05]  /*1b80*/  @!P3 BRA `(.L_x_8) ;  /* 0x000000300080b947 */ /* 0x002fea0003800000 */
.L_x_7:
[----:B------:R-:W-:Y:S06]  /*1b90*/  BAR.SYNC.DEFER_BLOCKING 0x0 ;  /* 0x0000000000007b1d */ /* 0x000fec0000010000 */
[----:B0-----:R-:W0:Y:S01]  /*1ba0*/  LDCU UR4, c[0x0][0x3a8] ;  /* 0x00007500ff0477ac */ /* 0x001e220008000800 */
[----:B------:R-:W-:Y:S01]  /*1bb0*/  LDTM.16dp32bit_t0_t15.x8 R4, tmem[UR12+0x100000] ;  /* 0x1000000c000479ee */ /* 0x000fe20008980000 */
[----:B------:R-:W0:Y:S01]  /*1bc0*/  LDTM.16dp32bit_t16_t31.x8 R4, tmem[UR12+0x100008] ;  /* 0x1000080c000479ee */ /* 0x000e2200089a0000 */
[----:B------:R-:W1:Y:S01]  /*1bd0*/  @!P1 SYNCS.CCTL.IV [UR11+0x2800] ;  /* 0x00280000ff0099b1 */ /* 0x000e62000800000b */
[----:B------:R-:W-:Y:S01]  /*1be0*/  NOP ;  /* 0x0000000000007918 */ /* 0x000fe20000000000 */
[----:B------:R2:W5:Y:S04]  /*1bf0*/  @P2 LDG.E.U16 R13, desc[UR28][R72.64] ;  /* 0x0000001c480d2981 */ /* 0x000568000c1e1500 */
[----:B------:R2:W5:Y:S04]  /*1c00*/  @P2 LDG.E.U16 R15, desc[UR28][R70.64] ;  /* 0x0000001c460f2981 */ /* 0x000568000c1e1500 */
[----:B------:R2:W5:Y:S04]  /*1c10*/  @P2 LDG.E.U16 R17, desc[UR28][R68.64] ;  /* 0x0000001c44112981 */ /* 0x000568000c1e1500 */
[----:B------:R2:W5:Y:S04]  /*1c20*/  @P2 LDG.E.U16 R43, desc[UR28][R50.64] ;  /* 0x0000001c322b2981 */ /* 0x000568000c1e1500 */
[----:B------:R2:W5:Y:S04]  /*1c30*/  @P2 LDG.E.U16 R45, desc[UR28][R48.64] ;  /* 0x0000001c302d2981 */ /* 0x000568000c1e1500 */
[----:B------:R2:W5:Y:S04]  /*1c40*/  @P2 LDG.E.U16 R44, desc[UR28][R46.64] ;  /* 0x0000001c2e2c2981 */ /* 0x000568000c1e1500 */
[----:B------:R2:W5:Y:S04]  /*1c50*/  @P2 LDG.E.U16 R19, desc[UR28][R40.64] ;  /* 0x0000001c28132981 */ /* 0x000568000c1e1500 */
[----:B------:R2:W5:Y:S01]  /*1c60*/  @P2 LDG.E.U16 R21, desc[UR28][R38.64] ;  /* 0x0000001c26152981 */ /* 0x000562000c1e1500 */
[----:B0-----:R-:W-:Y:S01]  /*1c70*/  FMUL R0, R4, UR4 ;  /* 0x0000000404007c20 */ /* 0x001fe20008400000 */
[----:B------:R-:W-:Y:S01]  /*1c80*/  FMUL R23, R5, UR4 ;  /* 0x0000000405177c20 */ /* 0x000fe20008400000 */
[----:B------:R-:W-:Y:S01]  /*1c90*/  FMUL R12, R6, UR4 ;  /* 0x00000004060c7c20 */ /* 0x000fe20008400000 */
[----:B------:R-:W-:Y:S01]  /*1ca0*/  FMUL R14, R7, UR4 ;  /* 0x00000004070e7c20 */ /* 0x000fe20008400000 */
[----:B------:R-:W-:-:S03]  /*1cb0*/  FMUL R25, R8, UR4 ;  /* 0x0000000408197c20 */ /* 0x000fc60008400000 */
[----:B------:R-:W-:Y:S01]  /*1cc0*/  FMNMX3 R12, R0, R23, R12, !PT ;  /* 0x00000017000c7276 */ /* 0x000fe2000780000c */
[----:B------:R-:W-:Y:S01]  /*1cd0*/  FMUL R0, R9, UR4 ;  /* 0x0000000409007c20 */ /* 0x000fe20008400000 */
[----:B------:R-:W-:Y:S02]  /*1ce0*/  FMUL R23, R10, UR4 ;  /* 0x000000040a177c20 */ /* 0x000fe40008400000 */
[----:B------:R-:W-:Y:S01]  /*1cf0*/  FMNMX3 R14, R12, R14, R25, !PT ;  /* 0x0000000e0c0e7276 */ /* 0x000fe20007800019 */
[----:B------:R-:W-:-:S03]  /*1d00*/  FMUL R12, R11, UR4 ;  /* 0x000000040b0c7c20 */ /* 0x000fc60008400000 */
[----:B------:R-:W-:-:S04]  /*1d10*/  FMNMX3 R23, R14, R0, R23, !PT ;  /* 0x000000000e177276 */ /* 0x000fc80007800017 */
[----:B------:R-:W-:-:S05]  /*1d20*/  FMNMX R12, R12, R23, !PT ;  /* 0x000000170c0c7209 */ /* 0x000fca0007800000 */
[----:B------:R-:W0:Y:S02]  /*1d30*/  SHFL.BFLY PT, R23, R12, 0x10, 0x1f ;  /* 0x0e001f000c177f89 */ /* 0x000e2400000e0000 */
[----:B0-----:R-:W-:-:S05]  /*1d40*/  FMNMX3 R36, R12, -INF , R23, !PT ;  /* 0xff8000000c247876 */ /* 0x001fca0007800017 */
[--C-:B------:R-:W-:Y:S01]  /*1d50*/  FFMA R4, R4, UR4, -R36.reuse ;  /* 0x0000000404047c23 */ /* 0x100fe20008000824 */
[--C-:B------:R-:W-:Y:S01]  /*1d60*/  FFMA R5, R5, UR4, -R36.reuse ;  /* 0x0000000405057c23 */ /* 0x100fe20008000824 */
[--C-:B------:R-:W-:Y:S01]  /*1d70*/  FFMA R6, R6, UR4, -R36.reuse ;  /* 0x0000000406067c23 */ /* 0x100fe20008000824 */
[--C-:B------:R-:W-:Y:S01]  /*1d80*/  FFMA R7, R7, UR4, -R36.reuse ;  /* 0x0000000407077c23 */ /* 0x100fe20008000824 */
[----:B------:R-:W-:Y:S01]  /*1d90*/  FMUL R4, R4, 1.4426950216293334961 ;  /* 0x3fb8aa3b04047820 */ /* 0x000fe20000400000 */
[----:B------:R-:W-:Y:S01]  /*1da0*/  FMUL R5, R5, 1.4426950216293334961 ;  /* 0x3fb8aa3b05057820 */ /* 0x000fe20000400000 */
[----:B------:R-:W-:Y:S01]  /*1db0*/  FMUL R0, R6, 1.4426950216293334961 ;  /* 0x3fb8aa3b06007820 */ /* 0x000fe20000400000 */
[----:B------:R-:W-:Y:S01]  /*1dc0*/  FMUL R7, R7, 1.4426950216293334961 ;  /* 0x3fb8aa3b07077820 */ /* 0x000fe20000400000 */
[--C-:B------:R-:W-:Y:S01]  /*1dd0*/  FFMA R8, R8, UR4, -R36.reuse ;  /* 0x0000000408087c23 */ /* 0x100fe20008000824 */
[--C-:B------:R-:W-:Y:S01]  /*1de0*/  FFMA R9, R9, UR4, -R36.reuse ;  /* 0x0000000409097c23 */ /* 0x100fe20008000824 */
[----:B------:R-:W-:Y:S01]  /*1df0*/  MUFU.EX2 R4, R4 ;  /* 0x0000000400047308 */ /* 0x000fe20000000800 */
[--C-:B------:R-:W-:Y:S01]  /*1e00*/  FFMA R10, R10, UR4, -R36.reuse ;  /* 0x000000040a0a7c23 */ /* 0x100fe20008000824 */
[----:B------:R-:W-:Y:S01]  /*1e10*/  FMUL R8, R8, 1.4426950216293334961 ;  /* 0x3fb8aa3b08087820 */ /* 0x000fe20000400000 */
[----:B------:R-:W-:Y:S01]  /*1e20*/  FMUL R9, R9, 1.4426950216293334961 ;  /* 0x3fb8aa3b09097820 */ /* 0x000fe20000400000 */
[----:B------:R-:W-:Y:S01]  /*1e30*/  FFMA R11, R11, UR4, -R36 ;  /* 0x000000040b0b7c23 */ /* 0x000fe20008000824 */
[----:B------:R-:W-:-:S03]  /*1e40*/  FMUL R10, R10, 1.4426950216293334961 ;  /* 0x3fb8aa3b0a0a7820 */ /* 0x000fc60000400000 */
[----:B------:R-:W0:Y:S01]  /*1e50*/  MUFU.EX2 R5, R5 ;  /* 0x0000000500057308 */ /* 0x000e220000000800 */
[----:B------:R-:W-:-:S07]  /*1e60*/  FMUL R11, R11, 1.4426950216293334961 ;  /* 0x3fb8aa3b0b0b7820 */ /* 0x000fce0000400000 */
[----:B------:R-:W3:Y:S08]  /*1e70*/  MUFU.EX2 R0, R0 ;  /* 0x0000000000007308 */ /* 0x000ef00000000800 */
[----:B------:R-:W4:Y:S01]  /*1e80*/  MUFU.EX2 R7, R7 ;  /* 0x0000000700077308 */ /* 0x000f220000000800 */
[----:B0-----:R-:W-:Y:S01]  /*1e90*/  FADD R23, R4, R5 ;  /* 0x0000000504177221 */ /* 0x001fe20000000000 */
[----:B------:R-:W-:-:S06]  /*1ea0*/  F2FP.BF16.F32.PACK_AB R4, R5, R4 ;  /* 0x000000040504723e */ /* 0x000fcc00000010ff */
[----:B------:R-:W0:Y:S01]  /*1eb0*/  MUFU.EX2 R6, R8 ;  /* 0x0000000800067308 */ /* 0x000e220000000800 */
[----:B---3--:R-:W-:-:S07]  /*1ec0*/  FADD R12, R0, R23 ;  /* 0x00000017000c7221 */ /* 0x008fce0000000000 */
[----:B------:R-:W3:Y:S01]  /*1ed0*/  MUFU.EX2 R9, R9 ;  /* 0x0000000900097308 */ /* 0x000ee20000000800 */
[C---:B----4-:R-:W-:Y:S01]  /*1ee0*/  FADD R23, R7.reuse, R12 ;  /* 0x0000000c07177221 */ /* 0x050fe20000000000 */
[----:B------:R-:W-:-:S06]  /*1ef0*/  F2FP.BF16.F32.PACK_AB R5, R7, R0 ;  /* 0x000000000705723e */ /* 0x000fcc00000010ff */
[----:B------:R-:W4:Y:S01]  /*1f00*/  MUFU.EX2 R10, R10 ;  /* 0x0000000a000a7308 */ /* 0x000f220000000800 */
[----:B0-----:R-:W-:-:S07]  /*1f10*/  FADD R8, R6, R23 ;  /* 0x0000001706087221 */ /* 0x001fce0000000000 */
[----:B------:R-:W0:Y:S01]  /*1f20*/  MUFU.EX2 R11, R11 ;  /* 0x0000000b000b7308 */ /* 0x000e220000000800 */
[C---:B---3--:R-:W-:Y:S01]  /*1f30*/  FADD R23, R9.reuse, R8 ;  /* 0x0000000809177221 */ /* 0x048fe20000000000 */
[----:B------:R-:W-:-:S03]  /*1f40*/  F2FP.BF16.F32.PACK_AB R6, R9, R6 ;  /* 0x000000060906723e */ /* 0x000fc600000010ff */
[----:B----4-:R-:W-:-:S04]  /*1f50*/  FADD R8, R10, R23 ;  /* 0x000000170a087221 */ /* 0x010fc80000000000 */
[C---:B0-----:R-:W-:Y:S01]  /*1f60*/  FADD R37, R11.reuse, R8 ;  /* 0x000000080b257221 */ /* 0x041fe20000000000 */
[----:B------:R-:W-:-:S04]  /*1f70*/  F2FP.BF16.F32.PACK_AB R7, R11, R10 ;  /* 0x0000000a0b07723e */ /* 0x000fc800000010ff */
[----:B------:R2:W0:Y:S01]  /*1f80*/  SHFL.BFLY PT, R42, R37, 0x10, 0x1f ;  /* 0x0e001f00252a7f89 */ /* 0x00042200000e0000 */
[----:B-1----:R-:W-:Y:S05]  /*1f90*/  BRA.U !UP2, `(.L_x_9) ;  /* 0x000000010a087547 */ /* 0x002fea000b800000 */
[----:B------:R1:W-:Y:S01]  /*1fa0*/  STTM.16dp32bit_t0_t15.x4 tmem[UR12+0x40], R4 ;  /* 0x00004004000079ed */ /* 0x0003e2000890000c */
[----:B------:R1:W-:Y:S02]  /*1fb0*/  STTM.16dp32bit_t16_t31.x4 tmem[UR12+0x44], R4 ;  /* 0x00004404000079ed */ /* 0x0003e4000892000c */
.L_x_9:
[----:B-----5:R-:W-:Y:S01]  /*1fc0*/  STS.U16 [R2+UR11+0x2000], R13 ;  /* 0x0020000d02007988 */ /* 0x020fe2000800040b */
[----:B------:R-:W-:Y:S01]  /*1fd0*/  FADD R0, -R36, -INF ;  /* 0xff80000024007421 */ /* 0x000fe20000000100 */
[----:B------:R-:W-:Y:S02]  /*1fe0*/  UIADD3 UR7, UPT, UPT, UR18, -0x10, URZ ;  /* 0xfffffff012077890 */ /* 0x000fe4000fffe0ff */
[----:B------:R-:W-:Y:S01]  /*1ff0*/  STS.U16 [R2+UR11+0x2100], R15 ;  /* 0x0021000f02007988 */ /* 0x000fe2000800040b */
[----:B------:R-:W-:-:S03]  /*2000*/  FMUL R0, R0, 1.4426950216293334961 ;  /* 0x3fb8aa3b00007820 */ /* 0x000fc60000400000 */
[----:B------:R-:W-:Y:S03]  /*2010*/  STS.U16 [R2+UR11+0x2200], R17 ;  /* 0x0022001102007988 */ /* 0x000fe6000800040b */
[----:B------:R-:W3:Y:S01]  /*2020*/  MUFU.EX2 R0, R0 ;  /* 0x0000000000007308 */ /* 0x000ee20000000800 */
[----:B------:R-:W-:Y:S04]  /*2030*/  STS.U16 [R2+UR11+0x2300], R43 ;  /* 0x0023002b02007988 */ /* 0x000fe8000800040b */
[----:B------:R-:W-:Y:S04]  /*2040*/  STS.U16 [R2+UR11+0x2400], R45 ;  /* 0x0024002d02007988 */ /* 0x000fe8000800040b */
[----:B------:R-:W-:Y:S04]  /*2050*/  STS.U16 [R2+UR11+0x2500], R44 ;  /* 0x0025002c02007988 */ /* 0x000fe8000800040b */
[----:B------:R-:W-:Y:S04]  /*2060*/  STS.U16 [R2+UR11+0x2600], R19 ;  /* 0x0026001302007988 */ /* 0x000fe8000800040b */
[----:B------:R4:W-:Y:S01]  /*2070*/  STS.U16 [R2+UR11+0x2700], R21 ;  /* 0x0027001502007988 */ /* 0x0009e2000800040b */
[----:B------:R-:W1:Y:S02]  /*2080*/  FENCE.VIEW.ASYNC.T ;  /* 0x00000000000073c6 */ /* 0x000e640000000200 */
[----:B-1----:R-:W-:Y:S06]  /*2090*/  BAR.SYNC.DEFER_BLOCKING 0x0 ;  /* 0x0000000000007b1d */ /* 0x002fec0000010000 */
[----:B----4-:R-:W1:Y:S01]  /*20a0*/  LDTM.16dp32bit_t0_t15.x32 R4, tmem[UR12] ;  /* 0x0000000c000479ee */ /* 0x010e620008a80000 */
[----:B------:R-:W4:Y:S01]  /*20b0*/  LDTM.16dp32bit_t16_t31.x32 R4, tmem[UR12+0x20] ;  /* 0x0000200c000479ee */ /* 0x000f220008aa0000 */
[----:B------:R-:W-:Y:S01]  /*20c0*/  NOP ;  /* 0x0000000000007918 */ /* 0x000fe20000000000 */
[----:B---3--:R-:W-:Y:S05]  /*20d0*/  BRA.U !UP2, `(.L_x_10) ;  /* 0x000000010a887547 */ /* 0x008fea000b800000 */
[C---:B-1--4-:R-:W-:Y:S01]  /*20e0*/  FMUL R4, R0.reuse, R4 ;  /* 0x0000000400047220 */ /* 0x052fe20000400000 */
[C---:B------:R-:W-:Y:S01]  /*20f0*/  FMUL R5, R0.reuse, R5 ;  /* 0x0000000500057220 */ /* 0x040fe20000400000 */
        /* <DEDUP_REMOVED lines=29> */
[----:B------:R-:W-:-:S04]  /*22d0*/  FMUL R35, R0, R35 ;  /* 0x0000002300237220 */ /* 0x000fc80000400000 */
[----:B------:R3:W-:Y:S01]  /*22e0*/  STTM.16dp32bit_t0_t15.x32 tmem[UR12], R4 ;  /* 0x00000004000079ed */ /* 0x0007e20008a8000c */
[----:B------:R3:W-:Y:S02]  /*22f0*/  STTM.16dp32bit_t16_t31.x32 tmem[UR12+0x20], R4 ;  /* 0x00002004000079ed */ /* 0x0007e40008aa000c */
.L_x_10:
[----:B----4-:R-:W4:Y:S02]  /*2300*/  FENCE.VIEW.ASYNC.T ;  /* 0x00000000000073c6 */ /* 0x010f240000000200 */
[----:B----4-:R-:W-:Y:S01]  /*2310*/  BAR.SYNC.DEFER_BLOCKING 0x0 ;  /* 0x0000000000007b1d */ /* 0x010fe20000010000 */
[----:B0-2---:R-:W-:Y:S01]  /*2320*/  FADD R37, R37, R42 ;  /* 0x0000002a25257221 */ /* 0x005fe20000000000 */
[----:B------:R-:W-:Y:S02]  /*2330*/  UISETP.GE.AND UP2, UPT, UR7, 0x1, UPT ;  /* 0x000000010700788c */ /* 0x000fe4000bf46270 */
[----:B------:R-:W-:Y:S01]  /*2340*/  UIADD3 UR42, UPT, UPT, UR33, 0x40, URZ ;  /* 0x00000040212a7890 */ /* 0x000fe2000fffe0ff */
[----:B------:R-:W-:Y:S01]  /*2350*/  FADD R37, R0, R37 ;  /* 0x0000002500257221 */ /* 0x000fe20000000000 */
[----:B------:R0:W-:Y:S06]  /*2360*/  MEMBAR.ALL.CTA ;  /* 0x0000000000007992 */ /* 0x0001ec0000008000 */
[----:B0-----:R-:W0:Y:S02]  /*2370*/  FENCE.VIEW.ASYNC.S ;  /* 0x00000000000073c6 */ /* 0x001e240000000000 */
[----:B0-----:R-:W-:Y:S06]  /*2380*/  BAR.SYNC.DEFER_BLOCKING 0x0 ;  /* 0x0000000000007b1d */ /* 0x001fec0000010000 */
[----:B------:R-:W-:Y:S05]  /*2390*/  BRA.U !UP1, `(.L_x_11) ;  /* 0x0000000109287547 */ /* 0x000fea000b800000 */
[----:B------:R-:W-:Y:S01]  /*23a0*/  ULOP3.LUT UR17, UR6, 0xc0004010, URZ, 0xfc, !UPT ;  /* 0xc000401006117892 */ /* 0x000fe2000f8efcff */
[----:B------:R-:W-:Y:S01]  /*23b0*/  UMOV UR4, UR13 ;  /* 0x0000000d00047c82 */ /* 0x000fe20008000000 */
[----:B------:R-:W-:Y:S01]  /*23c0*/  UMOV UR5, URZ ;  /* 0x000000ff00057c82 */ /* 0x000fe20008000000 */
[----:B------:R-:W-:Y:S01]  /*23d0*/  UMOV UR20, 0x0 ;  /* 0x0000000000147882 */ /* 0x000fe20000000000 */
[----:B------:R-:W-:Y:S01]  /*23e0*/  UMOV UR21, 0x4100490 ;  /* 0x0410049000157882 */ /* 0x000fe20000000000 */
[----:B------:R-:W-:Y:S01]  /*23f0*/  UMOV UR16, UR15 ;  /* 0x0000000f00107c82 */ /* 0x000fe20008000000 */
[----:B------:R-:W-:-:S03]  /*2400*/  UMOV UR4, UR4 ;  /* 0x0000000400047c82 */ /* 0x000fc60008000000 */
[----:B------:R0:W-:Y:S01]  /*2410*/  UTCHMMA tmem[UR42], gdesc[UR16], tmem[UR33], tmem[UR20], idesc[UR21], UPT ;  /* 0x00ff14102a0079ea */ /* 0x0001e2000b800021 */
[----:B------:R0:W-:Y:S01]  /*2420*/  UTCBAR [UR4], URZ ;  /* 0x000000ff040073e9 */ /* 0x0001e200080000ff */
[----:B------:R-:W-:Y:S01]  /*2430*/  NOP ;  /* 0x0000000000007918 */ /* 0x000fe20000000000 */
.L_x_11:
[----:B------:R-:W-:Y:S01]  /*2440*/  FSEL R0, R36, -INF , P2 ;  /* 0xff80000024007808 */ /* 0x000fe20001000000 */
[----:B0-----:R-:W-:Y:S01]  /*2450*/  UMOV UR4, URZ ;  /* 0x000000ff00047c82 */ /* 0x001fe20008000000 */
[----:B------:R-:W-:Y:S01]  /*2460*/  FSEL R36, R37, 1, P2 ;  /* 0x3f80000025247808 */ /* 0x000fe20001000000 */
[----:B------:R-:W-:Y:S06]  /*2470*/  BRA.U !UP2, `(.L_x_12) ;  /* 0x0000000d0ad47547 */ /* 0x000fec000b800000 */
[----:B------:R-:W-:Y:S01]  /*2480*/  USHF.R.U32.HI UR22, URZ, 0x4, UR11 ;  /* 0x00000004ff167899 */ /* 0x000fe2000801160b */
[----:B------:R-:W-:Y:S01]  /*2490*/  IMAD.SHL.U32 R45, R3, 0x10, RZ ;  /* 0x00000010032d7824 */ /* 0x000fe200078e00ff */
[----:B------:R-:W-:Y:S01]  /*24a0*/  USHF.R.U32.HI UR15, URZ, 0x4, UR8 ;  /* 0x00000004ff0f7899 */ /* 0x000fe20008011608 */
[----:B-1-3--:R-:W-:Y:S01]  /*24b0*/  MOV R13, R0 ;  /* 0x00000000000d7202 */ /* 0x00afe20000000f00 */
[----:B------:R-:W-:Y:S01]  /*24c0*/  USGXT.U32 UR22, UR22, 0xe ;  /* 0x0000000e1616789a */ /* 0x000fe20008000000 */
[----:B------:R-:W-:Y:S01]  /*24d0*/  IMAD.MOV.U32 R14, RZ, RZ, RZ ;  /* 0x000000ffff0e7224 */ /* 0x000fe200078e00ff */
[----:B------:R-:W-:Y:S01]  /*24e0*/  USGXT.U32 UR15, UR15, 0xe ;  /* 0x0000000e0f0f789a */ /* 0x000fe20008000000 */
[----:B------:R-:W-:Y:S01]  /*24f0*/  IMAD.MOV.U32 R3, RZ, RZ, R45 ;  /* 0x000000ffff037224 */ /* 0x000fe200078e002d */
[----:B------:R-:W-:Y:S02]  /*2500*/  UIADD3 UR6, UPT, UPT, UR11, 0x3000, URZ ;  /* 0x000030000b067890 */ /* 0x000fe4000fffe0ff */
[----:B------:R-:W-:-:S02]  /*2510*/  USHF.L.U32 UR31, UR9, 0x4, URZ ;  /* 0x00000004091f7899 */ /* 0x000fc400080006ff */
[----:B------:R-:W-:Y:S02]  /*2520*/  UIADD3 UR18, UP3, UPT, UR22, 0x80, URZ ;  /* 0x0000008016127890 */ /* 0x000fe4000ff7e0ff */
[----:B------:R-:W-:Y:S01]  /*2530*/  UIADD3 UR16, UP2, UPT, UR15, 0x2, URZ ;  /* 0x000000020f107890 */ /* 0x000fe2000ff5e0ff */
[----:B------:R-:W-:Y:S01]  /*2540*/  UMOV UR5, URZ ;  /* 0x000000ff00057c82 */ /* 0x000fe20008000000 */
[----:B------:R-:W-:Y:S01]  /*2550*/  UMOV UR4, URZ ;  /* 0x000000ff00047c82 */ /* 0x000fe20008000000 */
[----:B------:R-:W-:Y:S01]  /*2560*/  USHF.R.U32.HI UR6, URZ, 0x4, UR6 ;  /* 0x00000004ff067899 */ /* 0x000fe20008011606 */
[----:B------:R-:W-:Y:S01]  /*2570*/  MOV R37, UR31 ;  /* 0x0000001f00257c02 */ /* 0x000fe20008000f00 */
[----:B------:R-:W-:Y:S02]  /*2580*/  UISETP.NE.U32.AND UP1, UPT, UR19, URZ, UPT ;  /* 0x000000ff1300728c */ /* 0x000fe4000bf25070 */
[----:B------:R-:W-:Y:S02]  /*2590*/  UIADD3.X UR19, UPT, UPT, UR5, 0x40004040, URZ, UP3, !UPT ;  /* 0x4000404005137890 */ /* 0x000fe40009ffe4ff */
[----:B------:R-:W-:-:S02]  /*25a0*/  UIADD3.X UR17, UPT, UPT, UR4, 0x40004040, URZ, UP2, !UPT ;  /* 0x4000404004117890 */ /* 0x000fc400097fe4ff */
[----:B------:R-:W-:Y:S02]  /*25b0*/  UIADD3 UR34, UP2, UPT, UR18, 0x80, URZ ;  /* 0x0000008012227890 */ /* 0x000fe4000ff5e0ff */
[----:B------:R-:W-:Y:S02]  /*25c0*/  UIADD3 UR36, UP3, UPT, UR18, 0x100, URZ ;  /* 0x0000010012247890 */ /* 0x000fe4000ff7e0ff */
[----:B------:R-:W-:Y:S01]  /*25d0*/  USGXT.U32 UR30, UR6, 0xe ;  /* 0x0000000e061e789a */ /* 0x000fe20008000000 */
[----:B------:R-:W0:Y:S01]  /*25e0*/  LDCU UR43, c[0x0][0x3a8] ;  /* 0x00007500ff2b77ac */ /* 0x000e220008000800 */
[----:B------:R-:W-:Y:S02]  /*25f0*/  UIADD3.X UR35, UPT, UPT, UR19, URZ, URZ, UP2, !UPT ;  /* 0x000000ff13237290 */ /* 0x000fe400097fe4ff */
[----:B------:R-:W-:Y:S02]  /*2600*/  UIADD3.X UR37, UPT, UPT, UR19, URZ, URZ, UP3, !UPT ;  /* 0x000000ff13257290 */ /* 0x000fe40009ffe4ff */
[----:B------:R-:W-:-:S02]  /*2610*/  UIADD3.64 UR38, UPT, UPT, UR16, 0x2, URZ ;  /* 0x0000000210267897 */ /* 0x000fc4000fffe0ff */
[----:B------:R-:W-:Y:S01]  /*2620*/  UIADD3.64 UR40, UPT, UPT, UR16, 0x4, URZ ;  /* 0x0000000410287897 */ /* 0x000fe2000fffe0ff */
[----:B------:R-:W-:Y:S01]  /*2630*/  UMOV UR32, 0x1 ;  /* 0x0000000100207882 */ /* 0x000fe20000000000 */
[----:B------:R-:W-:-:S10]  /*2640*/  UMOV UR6, URZ ;  /* 0x000000ff00067c82 */ /* 0x000fd40008000000 */
.L_x_17:
[----:B------:R-:W-:-:S04]  /*2650*/  IMAD.WIDE R8, R3, 0x2, R66 ;  /* 0x0000000203087825 */ /* 0x000fc800078e0242 */
[C---:B------:R-:W-:Y:S02]  /*2660*/  IMAD.WIDE R18, R3.reuse, 0x2, R58 ;  /* 0x0000000203127825 */ /* 0x040fe400078e023a */
[----:B------:R-:W2:Y:S02]  /*2670*/  LDG.E.U16 R9, desc[UR28][R8.64] ;  /* 0x0000001c08097981 */ /* 0x000ea4000c1e1500 */
[C---:B------:R-:W-:Y:S02]  /*2680*/  IMAD.WIDE R10, R3.reuse, 0x2, R64 ;  /* 0x00000002030a7825 */ /* 0x040fe400078e0240 */
[----:B------:R-:W3:Y:S02]  /*2690*/  LDG.E.U16 R19, desc[UR28][R18.64] ;  /* 0x0000001c12137981 */ /* 0x000ee4000c1e1500 */
[C---:B------:R-:W-:Y:S02]  /*26a0*/  IMAD.WIDE R20, R3.reuse, 0x2, R56 ;  /* 0x0000000203147825 */ /* 0x040fe400078e0238 */
[----:B------:R-:W4:Y:S02]  /*26b0*/  LDG.E.U16 R10, desc[UR28][R10.64] ;  /* 0x0000001c0a0a7981 */ /* 0x000f24000c1e1500 */
[----:B------:R-:W-:-:S02]  /*26c0*/  IMAD.WIDE R16, R3, 0x2, R62 ;  /* 0x0000000203107825 */ /* 0x000fc400078e023e */
[----:B------:R-:W5:Y:S02]  /*26d0*/  LDG.E.U16 R20, desc[UR28][R20.64] ;  /* 0x0000001c14147981 */ /* 0x000f64000c1e1500 */
[C---:B------:R-:W-:Y:S02]  /*26e0*/  IMAD.WIDE R22, R3.reuse, 0x2, R54 ;  /* 0x0000000203167825 */ /* 0x040fe400078e0236 */
[----:B------:R-:W5:Y:S02]  /*26f0*/  LDG.E.U16 R17, desc[UR28][R16.64] ;  /* 0x0000001c10117981 */ /* 0x000f64000c1e1500 */
[C---:B------:R-:W-:Y:S02]  /*2700*/  IMAD.WIDE R6, R3.reuse, 0x2, R60 ;  /* 0x0000000203067825 */ /* 0x040fe400078e023c */
[----:B------:R-:W5:Y:S02]  /*2710*/  LDG.E.U16 R23, desc[UR28][R22.64] ;  /* 0x0000001c16177981 */ /* 0x000f64000c1e1500 */
[----:B------:R-:W-:-:S02]  /*2720*/  IMAD.WIDE R4, R3, 0x2, R52 ;  /* 0x0000000203047825 */ /* 0x000fc400078e0234 */
[----:B------:R-:W5:Y:S04]  /*2730*/  LDG.E.U16 R6, desc[UR28][R6.64] ;  /* 0x0000001c06067981 */ /* 0x000f68000c1e1500 */
[----:B------:R-:W5:Y:S01]  /*2740*/  LDG.E.U16 R4, desc[UR28][R4.64] ;  /* 0x0000001c04047981 */ /* 0x000f62000c1e1500 */
[----:B-1----:R-:W-:Y:S02]  /*2750*/  UMOV UR8, 0x1 ;  /* 0x0000000100087882 */ /* 0x002fe40000000000 */
[----:B------:R-:W-:-:S04]  /*2760*/  @!UP0 UIADD3 UR8, UPT, UPT, -UR8, 0x100000, URZ ;  /* 0x0010000008088890 */ /* 0x000fc8000fffe1ff */
[----:B------:R-:W-:Y:S02]  /*2770*/  @!UP0 USHF.L.U32 UR9, UR8, 0xb, URZ ;  /* 0x0000000b08098899 */ /* 0x000fe400080006ff */
[----:B------:R-:W-:Y:S01]  /*2780*/  @!UP0 USHF.L.U32 UR8, UR8, 0x1, URZ ;  /* 0x0000000108088899 */ /* 0x000fe200080006ff */
[----:B------:R-:W-:Y:S01]  /*2790*/  VOTEU.ALL UP2, P1 ;  /* 0x0000000000ff7886 */ /* 0x000fe20000840000 */
[----:B--2---:R1:W-:Y:S04]  /*27a0*/  STS.U16 [R2+UR11+0x2800], R9 ;  /* 0x0028000902007988 */ /* 0x0043e8000800040b */
[----:B---3--:R1:W-:Y:S04]  /*27b0*/  STS.U16 [R2+UR11+0x2c00], R19 ;  /* 0x002c001302007988 */ /* 0x0083e8000800040b */
[----:B----4-:R1:W-:Y:S04]  /*27c0*/  STS.U16 [R77+UR11+0x2900], R10 ;  /* 0x0029000a4d007988 */ /* 0x0103e8000800040b */
[----:B-----5:R1:W-:Y:S04]  /*27d0*/  STS.U16 [R77+UR11+0x2d00], R20 ;  /* 0x002d00144d007988 */ /* 0x0203e8000800040b */
[----:B------:R1:W-:Y:S04]  /*27e0*/  STS.U16 [R76+UR11+0x2a00], R17 ;  /* 0x002a00114c007988 */ /* 0x0003e8000800040b */
[----:B------:R1:W-:Y:S04]  /*27f0*/  STS.U16 [R76+UR11+0x2e00], R23 ;  /* 0x002e00174c007988 */ /* 0x0003e8000800040b */
[----:B------:R1:W-:Y:S04]  /*2800*/  STS.U16 [R75+UR11+0x2b00], R6 ;  /* 0x002b00064b007988 */ /* 0x0003e8000800040b */
[----:B------:R1:W-:Y:S01]  /*2810*/  STS.U16 [R75+UR11+0x2f00], R4 ;  /* 0x002f00044b007988 */ /* 0x0003e2000800040b */
[----:B------:R2:W-:Y:S06]  /*2820*/  MEMBAR.ALL.CTA ;  /* 0x0000000000007992 */ /* 0x0005ec0000008000 */
[----:B--2---:R-:W-:Y:S04]  /*2830*/  FENCE.VIEW.ASYNC.S ;  /* 0x00000000000073c6 */ /* 0x004fe80000000000 */
[----:B------:R-:W2:Y:S02]  /*2840*/  FENCE.VIEW.ASYNC.S ;  /* 0x00000000000073c6 */ /* 0x000ea40000000000 */
[----:B--2---:R1:W2:Y:S02]  /*2850*/  @!UP2 SYNCS.EXCH.64 URZ, [UR11+0x3810], UR8 ;  /* 0x003810080bffa5b2 */ /* 0x0042a40008000100 */
[----:B--2---:R-:W-:Y:S06]  /*2860*/  BAR.SYNC.DEFER_BLOCKING 0x0 ;  /* 0x0000000000007b1d */ /* 0x004fec0000010000 */
[----:B-1----:R-:W-:Y:S05]  /*2870*/  BRA.U UP1, `(.L_x_13) ;  /* 0x0000000101507547 */ /* 0x002fea000b800000 */
[----:B------:R-:W-:Y:S01]  /*2880*/  UIADD3 UR8, UPT, UPT, UR11, 0x3810, URZ ;  /* 0x000038100b087890 */ /* 0x000fe2000fffe0ff */
[----:B------:R-:W-:Y:S01]  /*2890*/  UMOV UR23, 0x40004040 ;  /* 0x4000404000177882 */ /* 0x000fe20000000000 */
[----:B------:R-:W-:Y:S01]  /*28a0*/  UMOV UR20, UR15 ;  /* 0x0000000f00147c82 */ /* 0x000fe20008000000 */
[----:B------:R-:W-:Y:S01]  /*28b0*/  UMOV UR21, 0x40004040 ;  /* 0x4000404000157882 */ /* 0x000fe20000000000 */
[----:B------:R-:W-:Y:S01]  /*28c0*/  UMOV UR24, 0x0 ;  /* 0x0000000000187882 */ /* 0x000fe20000000000 */
[----:B------:R-:W-:Y:S01]  /*28d0*/  UMOV UR25, 0x4048490 ;  /* 0x0404849000197882 */ /* 0x000fe20000000000 */
[----:B------:R-:W-:Y:S01]  /*28e0*/  UMOV UR26, 0x0 ;  /* 0x00000000001a7882 */ /* 0x000fe20000000000 */
[----:B------:R-:W-:Y:S01]  /*28f0*/  UMOV UR27, 0x4048490 ;  /* 0x04048490001b7882 */ /* 0x000fe20000000000 */
[----:B------:R-:W-:Y:S01]  /*2900*/  UMOV UR44, 0x0 ;  /* 0x00000000002c7882 */ /* 0x000fe20000000000 */
[----:B------:R-:W-:Y:S01]  /*2910*/  UMOV UR45, 0x4048490 ;  /* 0x04048490002d7882 */ /* 0x000fe20000000000 */
[----:B------:R1:W-:Y:S01]  /*2920*/  UTCHMMA gdesc[UR22], gdesc[UR20], tmem[UR14], tmem[UR24], idesc[UR25], !UPT ;  /* 0x00ff1814160075ea */ /* 0x0003e2000f80000e */
[----:B------:R-:W-:Y:S01]  /*2930*/  UMOV UR9, URZ ;  /* 0x000000ff00097c82 */ /* 0x000fe20008000000 */
[----:B------:R-:W-:Y:S01]  /*2940*/  UMOV UR46, 0x0 ;  /* 0x00000000002e7882 */ /* 0x000fe20000000000 */
[----:B------:R-:W-:Y:S01]  /*2950*/  UMOV UR47, 0x4048490 ;  /* 0x04048490002f7882 */ /* 0x000fe20000000000 */
[----:B------:R1:W-:Y:S01]  /*2960*/  UTCHMMA gdesc[UR18], gdesc[UR16], tmem[UR14], tmem[UR26], idesc[UR27], UPT ;  /* 0x00ff1a10120075ea */ /* 0x0003e2000b80000e */
[----:B------:R-:W-:Y:S01]  /*2970*/  UMOV UR8, UR8 ;  /* 0x0000000800087c82 */ /* 0x000fe20008000000 */
[----:B------:R1:W-:Y:S01]  /*2980*/  UTCHMMA gdesc[UR34], gdesc[UR38], tmem[UR14], tmem[UR44], idesc[UR45], UPT ;  /* 0x00ff2c26220075ea */ /* 0x0003e2000b80000e */
[----:B------:R1:W-:Y:S01]  /*2990*/  UTCHMMA gdesc[UR36], gdesc[UR40], tmem[UR14], tmem[UR46], idesc[UR47], UPT ;  /* 0x00ff2e28240075ea */ /* 0x0003e2000b80000e */
[----:B------:R1:W-:Y:S01]  /*29a0*/  UTCBAR [UR8], URZ ;  /* 0x000000ff080073e9 */ /* 0x0003e200080000ff */
[----:B------:R-:W-:Y:S01]  /*29b0*/  NOP ;  /* 0x0000000000007918 */ /* 0x000fe20000000000 */
.L_x_13:
[----:B------:R-:W2:Y:S02]  /*29c0*/  SYNCS.PHASECHK.TRANS64.TRYWAIT P2, [UR11+0x3810], RZ ;  /* 0x003810ffff0075a7 */ /* 0x000ea4000804110b */
[----:B--2---:R-:W-:Y:S05]  /*29d0*/  @!P2 BRA `(.L_x_14) ;  /* 0x0000002000f8a947 */ /* 0x004fea0003800000 */
.L_x_23:
[----:B------:R-:W-:Y:S01]  /*29e0*/  BAR.SYNC.DEFER_BLOCKING 0x0 ;  /* 0x0000000000007b1d */ /* 0x000fe20000010000 */
[----:B------:R-:W-:Y:S02]  /*29f0*/  IMAD.U32 R14, R14, -0x80000000, RZ ;  /* 0x800000000e0e7824 */ /* 0x000fe400078e00ff */
[----:B------:R-:W-:-:S03]  /*2a00*/  IMAD.WIDE R20, R37, 0x2, R68 ;  /* 0x0000000225147825 */ /* 0x000fc600078e0244 */
[----:B------:R-:W-:Y:S01]  /*2a10*/  LDTM.16dp32bit_t0_t15.x8 R4, tmem[UR12+0x100000] ;  /* 0x1000000c000479ee */ /* 0x000fe20008980000 */
[----:B------:R-:W2:Y:S01]  /*2a20*/  LDTM.16dp32bit_t16_t31.x8 R4, tmem[UR12+0x100008] ;  /* 0x1000080c000479ee */ /* 0x000ea200089a0000 */
[----:B------:R-:W3:Y:S01]  /*2a30*/  @!P1 SYNCS.CCTL.IV [UR11+0x3810] ;  /* 0x00381000ff0099b1 */ /* 0x000ee2000800000b */
[----:B------:R-:W-:Y:S01]  /*2a40*/  NOP ;  /* 0x0000000000007918 */ /* 0x000fe20000000000 */
[----:B0-2---:R-:W-:Y:S01]  /*2a50*/  FMUL R0, R4, UR43 ;  /* 0x0000002b04007c20 */ /* 0x005fe20008400000 */
[----:B------:R-:W-:Y:S01]  /*2a60*/  FMUL R15, R5, UR43 ;  /* 0x0000002b050f7c20 */ /* 0x000fe20008400000 */
[----:B------:R-:W-:Y:S01]  /*2a70*/  FMUL R12, R6, UR43 ;  /* 0x0000002b060c7c20 */ /* 0x000fe20008400000 */
[----:B------:R-:W-:Y:S01]  /*2a80*/  FMUL R16, R7, UR43 ;  /* 0x0000002b07107c20 */ /* 0x000fe20008400000 */
[----:B------:R-:W-:Y:S01]  /*2a90*/  FMUL R17, R8, UR43 ;  /* 0x0000002b08117c20 */ /* 0x000fe20008400000 */
[----:B---3--:R-:W0:Y:S02]  /*2aa0*/  SYNCS.PHASECHK.TRANS64.TRYWAIT P2, [UR13], R14 ;  /* 0x0000000eff0075a7 */ /* 0x008e24000804110d */
[----:B------:R-:W-:Y:S01]  /*2ab0*/  FMNMX3 R12, R0, R15, R12, !PT ;  /* 0x0000000f000c7276 */ /* 0x000fe2000780000c */
[----:B------:R-:W-:Y:S01]  /*2ac0*/  FMUL R0, R9, UR43 ;  /* 0x0000002b09007c20 */ /* 0x000fe20008400000 */
[----:B------:R-:W-:-:S02]  /*2ad0*/  FMUL R15, R10, UR43 ;  /* 0x0000002b0a0f7c20 */ /* 0x000fc40008400000 */
[----:B------:R-:W-:Y:S01]  /*2ae0*/  FMNMX3 R16, R12, R16, R17, !PT ;  /* 0x000000100c107276 */ /* 0x000fe20007800011 */
[----:B------:R-:W-:-:S03]  /*2af0*/  FMUL R12, R11, UR43 ;  /* 0x0000002b0b0c7c20 */ /* 0x000fc60008400000 */
[----:B------:R-:W-:-:S04]  /*2b00*/  FMNMX3 R15, R16, R0, R15, !PT ;  /* 0x00000000100f7276 */ /* 0x000fc8000780000f */
[----:B------:R-:W-:-:S05]  /*2b10*/  FMNMX R16, R12, R15, !PT ;  /* 0x0000000f0c107209 */ /* 0x000fca0007800000 */
[----:B------:R-:W2:Y:S02]  /*2b20*/  SHFL.BFLY PT, R0, R16, 0x10, 0x1f ;  /* 0x0e001f0010007f89 */ /* 0x000ea400000e0000 */
[----:B--2---:R-:W-:-:S05]  /*2b30*/  FMNMX3 R0, R16, R0, R13, !PT ;  /* 0x0000000010007276 */ /* 0x004fca000780000d */
        /* <DEDUP_REMOVED lines=8> */
[----:B------:R-:W-:Y:S01]  /*2bc0*/  MUFU.EX2 R12, R4 ;  /* 0x00000004000c7308 */ /* 0x000fe20000000800 */
[--C-:B------:R-:W-:Y:S01]  /*2bd0*/  FFMA R8, R8, UR43, -R0.reuse ;  /* 0x0000002b08087c23 */ /* 0x100fe20008000800 */
[--C-:B------:R-:W-:Y:S01]  /*2be0*/  FFMA R9, R9, UR43, -R0.reuse ;  /* 0x0000002b09097c23 */ /* 0x100fe20008000800 */
[--C-:B------:R-:W-:Y:S01]  /*2bf0*/  FFMA R10, R10, UR43, -R0.reuse ;  /* 0x0000002b0a0a7c23 */ /* 0x100fe20008000800 */
[----:B------:R-:W-:Y:S01]  /*2c00*/  FFMA R11, R11, UR43, -R0 ;  /* 0x0000002b0b0b7c23 */ /* 0x000fe20008000800 */
[----:B------:R-:W-:Y:S01]  /*2c10*/  FMUL R8, R8, 1.4426950216293334961 ;  /* 0x3fb8aa3b08087820 */ /* 0x000fe20000400000 */
[----:B------:R-:W-:Y:S01]  /*2c20*/  FMUL R9, R9, 1.4426950216293334961 ;  /* 0x3fb8aa3b09097820 */ /* 0x000fe20000400000 */
[----:B------:R-:W-:Y:S01]  /*2c30*/  FMUL R10, R10, 1.4426950216293334961 ;  /* 0x3fb8aa3b0a0a7820 */ /* 0x000fe20000400000 */
[----:B------:R-:W2:Y:S01]  /*2c40*/  MUFU.EX2 R23, R5 ;  /* 0x0000000500177308 */ /* 0x000ea20000000800 */
[----:B------:R-:W-:-:S07]  /*2c50*/  FMUL R11, R11, 1.4426950216293334961 ;  /* 0x3fb8aa3b0b0b7820 */ /* 0x000fce0000400000 */
[----:B------:R-:W3:Y:S08]  /*2c60*/  MUFU.EX2 R22, R6 ;  /* 0x0000000600167308 */ /* 0x000ef00000000800 */
[----:B------:R4:W5:Y:S01]  /*2c70*/  MUFU.EX2 R25, R7 ;  /* 0x0000000700197308 */ /* 0x0009620000000800 */
[----:B--2---:R-:W-:-:S07]  /*2c80*/  FADD R5, R12, R23 ;  /* 0x000000170c057221 */ /* 0x004fce0000000000 */
[----:B------:R-:W2:Y:S01]  /*2c90*/  MUFU.EX2 R24, R8 ;  /* 0x0000000800187308 */ /* 0x000ea20000000800 */
[----:B---3--:R-:W-:Y:S01]  /*2ca0*/  FADD R4, R22, R5 ;  /* 0x0000000516047221 */ /* 0x008fe20000000000 */
[----:B----4-:R-:W-:-:S06]  /*2cb0*/  IMAD.WIDE R6, R37, 0x2, R70 ;  /* 0x0000000225067825 */ /* 0x010fcc00078e0246 */
[----:B------:R-:W3:Y:S01]  /*2cc0*/  MUFU.EX2 R27, R9 ;  /* 0x00000009001b7308 */ /* 0x000ee20000000800 */
[----:B-----5:R-:W-:-:S07]  /*2cd0*/  FADD R5, R25, R4 ;  /* 0x0000000419057221 */ /* 0x020fce0000000000 */
[----:B------:R-:W4:Y:S01]  /*2ce0*/  MUFU.EX2 R26, R10 ;  /* 0x0000000a001a7308 */ /* 0x000f220000000800 */
[----:B--2---:R-:W-:-:S07]  /*2cf0*/  FADD R4, R24, R5 ;  /* 0x0000000518047221 */ /* 0x004fce0000000000 */
[----:B------:R-:W2:Y:S01]  /*2d00*/  MUFU.EX2 R29, R11 ;  /* 0x0000000b001d7308 */ /* 0x000ea20000000800 */
[----:B---3--:R-:W-:-:S04]  /*2d10*/  FADD R5, R27, R4 ;  /* 0x000000041b057221 */ /* 0x008fc80000000000 */
[----:B----4-:R-:W-:Y:S01]  /*2d20*/  FADD R42, R26, R5 ;  /* 0x000000051a2a7221 */ /* 0x010fe20000000000 */
[----:B------:R-:W-:-:S04]  /*2d30*/  IMAD.WIDE R4, R37, 0x2, R72 ;  /* 0x0000000225047825 */ /* 0x000fc800078e0248 */
[----:B--2---:R-:W-:-:S05]  /*2d40*/  FADD R42, R29, R42 ;  /* 0x0000002a1d2a7221 */ /* 0x004fca0000000000 */
[----:B------:R2:W3:Y:S01]  /*2d50*/  SHFL.BFLY PT, R43, R42, 0x10, 0x1f ;  /* 0x0e001f002a2b7f89 */ /* 0x0004e200000e0000 */
[----:B0-----:R-:W-:Y:S05]  /*2d60*/  @!P2 BRA `(.L_x_15) ;  /* 0x000000200020a947 */ /* 0x001fea0003800000 */
.L_x_24:
[C---:B------:R-:W-:Y:S01]  /*2d70*/  IMAD.WIDE R8, R37.reuse, 0x2, R50 ;  /* 0x0000000225087825 */ /* 0x040fe200078e0232 */
[----:B------:R0:W4:Y:S03]  /*2d80*/  LDG.E.U16 R31, desc[UR28][R4.64] ;  /* 0x0000001c041f7981 */ /* 0x000126000c1e1500 */
[C---:B------:R-:W-:Y:S01]  /*2d90*/  IMAD.WIDE R10, R37.reuse, 0x2, R48 ;  /* 0x00000002250a7825 */ /* 0x040fe200078e0230 */
[----:B--2---:R5:W2:Y:S03]  /*2da0*/  LDG.E.U16 R33, desc[UR28][R6.64] ;  /* 0x0000001c06217981 */ /* 0x004aa6000c1e1500 */
[C---:B------:R-:W-:Y:S01]  /*2db0*/  IMAD.WIDE R14, R37.reuse, 0x2, R46 ;  /* 0x00000002250e7825 */ /* 0x040fe200078e022e */
[----:B---3--:R-:W3:Y:S03]  /*2dc0*/  LDG.E.U16 R21, desc[UR28][R20.64] ;  /* 0x0000001c14157981 */ /* 0x008ee6000c1e1500 */
[C---:B------:R-:W-:Y:S01]  /*2dd0*/  IMAD.WIDE R16, R37.reuse, 0x2, R40 ;  /* 0x0000000225107825 */ /* 0x040fe200078e0228 */
[----:B------:R-:W3:Y:S03]  /*2de0*/  LDG.E.U16 R9, desc[UR28][R8.64] ;  /* 0x0000001c08097981 */ /* 0x000ee6000c1e1500 */
[----:B------:R-:W-:Y:S01]  /*2df0*/  IMAD.WIDE R18, R37, 0x2, R38 ;  /* 0x0000000225127825 */ /* 0x000fe200078e0226 */
[----:B------:R-:W3:Y:S04]  /*2e00*/  LDG.E.U16 R11, desc[UR28][R10.64] ;  /* 0x0000001c0a0b7981 */ /* 0x000ee8000c1e1500 */
[----:B------:R-:W3:Y:S04]  /*2e10*/  LDG.E.U16 R15, desc[UR28][R14.64] ;  /* 0x0000001c0e0f7981 */ /* 0x000ee8000c1e1500 */
[----:B------:R-:W3:Y:S04]  /*2e20*/  LDG.E.U16 R17, desc[UR28][R16.64] ;  /* 0x0000001c10117981 */ /* 0x000ee8000c1e1500 */
[----:B------:R-:W3:Y:S01]  /*2e30*/  LDG.E.U16 R19, desc[UR28][R18.64] ;  /* 0x0000001c12137981 */ /* 0x000ee2000c1e1500 */
[----:B0-----:R-:W-:-:S02]  /*2e40*/  F2FP.BF16.F32.PACK_AB R4, R23, R12 ;  /* 0x0000000c1704723e */ /* 0x001fc400000010ff */
[----:B------:R-:W-:Y:S02]  /*2e50*/  F2FP.BF16.F32.PACK_AB R5, R25, R22 ;  /* 0x000000161905723e */ /* 0x000fe400000010ff */
[----:B-----5:R-:W-:Y:S02]  /*2e60*/  F2FP.BF16.F32.PACK_AB R6, R27, R24 ;  /* 0x000000181b06723e */ /* 0x020fe400000010ff */
[----:B------:R-:W-:Y:S01]  /*2e70*/  F2FP.BF16.F32.PACK_AB R7, R29, R26 ;  /* 0x0000001a1d07723e */ /* 0x000fe200000010ff */
[----:B------:R-:W-:-:S03]  /*2e80*/  FADD R44, -R0, R13 ;  /* 0x0000000d002c7221 */ /* 0x000fc60000000100 */
[----:B------:R-:W-:Y:S01]  /*2e90*/  STTM.16dp32bit_t0_t15.x4 tmem[UR12+0x40], R4 ;  /* 0x00004004000079ed */ /* 0x000fe2000890000c */
[----:B------:R-:W-:Y:S01]  /*2ea0*/  STTM.16dp32bit_t16_t31.x4 tmem[UR12+0x44], R4 ;  /* 0x00004404000079ed */ /* 0x000fe2000892000c */
[----:B------:R-:W-:-:S06]  /*2eb0*/  FMUL R44, R44, 1.4426950216293334961 ;  /* 0x3fb8aa3b2c2c7820 */ /* 0x000fcc0000400000 */
[----:B------:R-:W0:Y:S01]  /*2ec0*/  MUFU.EX2 R44, R44 ;  /* 0x0000002c002c7308 */ /* 0x000e220000000800 */
[----:B------:R-:W-:Y:S01]  /*2ed0*/  ULEA UR13, UR32, UR11, 0x3 ;  /* 0x0000000b200d7291 */ /* 0x000fe2000f8e18ff */
[----:B------:R-:W-:Y:S01]  /*2ee0*/  FADD R43, R42, R43 ;  /* 0x0000002b2a2b7221 */ /* 0x000fe20000000000 */
[----:B------:R-:W-:Y:S02]  /*2ef0*/  UMOV UR4, UR5 ;  /* 0x0000000500047c82 */ /* 0x000fe40008000000 */
[----:B------:R-:W-:Y:S01]  /*2f00*/  UIADD3 UR13, UPT, UPT, UR13, 0x3800, URZ ;  /* 0x000038000d0d7890 */ /* 0x000fe2000fffe0ff */
[----:B----4-:R-:W-:Y:S04]  /*2f10*/  STS.U16 [R2+UR11+0x3000], R31 ;  /* 0x0030001f02007988 */ /* 0x010fe8000800040b */
[----:B--2---:R-:W-:Y:S04]  /*2f20*/  STS.U16 [R2+UR11+0x3100], R33 ;  /* 0x0031002102007988 */ /* 0x004fe8000800040b */
[----:B---3--:R-:W-:Y:S04]  /*2f30*/  STS.U16 [R2+UR11+0x3200], R21 ;  /* 0x0032001502007988 */ /* 0x008fe8000800040b */
[----:B------:R-:W-:Y:S04]  /*2f40*/  STS.U16 [R2+UR11+0x3300], R9 ;  /* 0x0033000902007988 */ /* 0x000fe8000800040b */
[----:B------:R-:W-:Y:S04]  /*2f50*/  STS.U16 [R2+UR11+0x3400], R11 ;  /* 0x0034000b02007988 */ /* 0x000fe8000800040b */
[----:B------:R-:W-:Y:S04]  /*2f60*/  STS.U16 [R2+UR11+0x3500], R15 ;  /* 0x0035000f02007988 */ /* 0x000fe8000800040b */
[----:B------:R-:W-:Y:S04]  /*2f70*/  STS.U16 [R2+UR11+0x3600], R17 ;  /* 0x0036001102007988 */ /* 0x000fe8000800040b */
[----:B------:R2:W-:Y:S01]  /*2f80*/  STS.U16 [R2+UR11+0x3700], R19 ;  /* 0x0037001302007988 */ /* 0x0005e2000800040b */
[----:B------:R-:W3:Y:S02]  /*2f90*/  FENCE.VIEW.ASYNC.T ;  /* 0x00000000000073c6 */ /* 0x000ee40000000200 */
[----:B---3--:R-:W-:Y:S06]  /*2fa0*/  BAR.SYNC.DEFER_BLOCKING 0x0 ;  /* 0x0000000000007b1d */ /* 0x008fec0000010000 */
[----:B--2---:R-:W-:Y:S01]  /*2fb0*/  LDTM.16dp32bit_t0_t15.x32 R4, tmem[UR12] ;  /* 0x0000000c000479ee */ /* 0x004fe20008a80000 */
[----:B------:R-:W0:Y:S01]  /*2fc0*/  LDTM.16dp32bit_t16_t31.x32 R4, tmem[UR12+0x20] ;  /* 0x0000200c000479ee */ /* 0x000e220008aa0000 */
[----:B------:R-:W-:Y:S01]  /*2fd0*/  NOP ;  /* 0x0000000000007918 */ /* 0x000fe20000000000 */
[C---:B0-----:R-:W-:Y:S01]  /*2fe0*/  FMUL R4, R44.reuse, R4 ;  /* 0x000000042c047220 */ /* 0x041fe20000400000 */
        /* <DEDUP_REMOVED lines=32> */
[----:B------:R0:W-:Y:S01]  /*31f0*/  STTM.16dp32bit_t16_t31.x32 tmem[UR12+0x20], R4 ;  /* 0x00002004000079ed */ /* 0x0001e20008aa000c */
[----:B------:R-:W2:Y:S02]  /*3200*/  FENCE.VIEW.ASYNC.T ;  /* 0x00000000000073c6 */ /* 0x000ea40000000200 */
[----:B--2---:R-:W-:Y:S06]  /*3210*/  BAR.SYNC.DEFER_BLOCKING 0x0 ;  /* 0x0000000000007b1d */ /* 0x004fec0000010000 */
[----:B------:R2:W-:Y:S06]  /*3220*/  MEMBAR.ALL.CTA ;  /* 0x0000000000007992 */ /* 0x0005ec0000008000 */
[----:B--2---:R-:W2:Y:S02]  /*3230*/  FENCE.VIEW.ASYNC.S ;  /* 0x00000000000073c6 */ /* 0x004ea40000000000 */
[----:B--2---:R-:W-:Y:S06]  /*3240*/  BAR.SYNC.DEFER_BLOCKING 0x0 ;  /* 0x0000000000007b1d */ /* 0x004fec0000010000 */
[----:B------:R-:W-:Y:S05]  /*3250*/  BRA.U UP1, `(.L_x_16) ;  /* 0x0000000101287547 */ /* 0x000fea000b800000 */
[----:B-1----:R-:W-:Y:S01]  /*3260*/  UMOV UR8, UR13 ;  /* 0x0000000d00087c82 */ /* 0x002fe20008000000 */
[----:B------:R-:W-:Y:S01]  /*3270*/  UMOV UR9, URZ ;  /* 0x000000ff00097c82 */ /* 0x000fe20008000000 */
[----:B------:R-:W-:Y:S01]  /*3280*/  UMOV UR20, UR30 ;  /* 0x0000001e00147c82 */ /* 0x000fe20008000000 */
[----:B------:R-:W-:Y:S01]  /*3290*/  UMOV UR21, 0xc0004010 ;  /* 0xc000401000157882 */ /* 0x000fe20000000000 */
[----:B------:R-:W-:Y:S01]  /*32a0*/  UMOV UR24, 0x0 ;  /* 0x0000000000187882 */ /* 0x000fe20000000000 */
[----:B------:R-:W-:Y:S01]  /*32b0*/  UMOV UR25, 0x4100490 ;  /* 0x0410049000197882 */ /* 0x000fe20000000000 */
[----:B------:R-:W-:Y:S01]  /*32c0*/  UMOV UR5, UR8 ;  /* 0x0000000800057c82 */ /* 0x000fe20008000000 */
[----:B------:R2:W-:Y:S01]  /*32d0*/  UTCHMMA tmem[UR42], gdesc[UR20], tmem[UR33], tmem[UR24], idesc[UR25], UPT ;  /* 0x00ff18142a0079ea */ /* 0x0005e2000b800021 */
[----:B------:R2:W-:Y:S01]  /*32e0*/  UTCBAR [UR5], URZ ;  /* 0x000000ff050073e9 */ /* 0x0005e200080000ff */
[----:B------:R-:W-:Y:S02]  /*32f0*/  NOP ;  /* 0x0000000000007918 */ /* 0x000fe40000000000 */
.L_x_16:
[----:B------:R-:W-:Y:S01]  /*3300*/  UIADD3 UR32, UPT, UPT, UR32, 0x1, URZ ;  /* 0x0000000120207890 */ /* 0x000fe2000fffe0ff */
[----:B------:R-:W-:Y:S01]  /*3310*/  FFMA R36, R44, R36, R43 ;  /* 0x000000242c247223 */ /* 0x000fe2000000002b */
[----:B------:R-:W-:Y:S01]  /*3320*/  UIADD3 UR6, UPT, UPT, UR6, 0x10, URZ ;  /* 0x0000001006067890 */ /* 0x000fe2000fffe0ff */
[----:B------:R-:W-:Y:S01]  /*3330*/  VIADD R37, R37, UR31 ;  /* 0x0000001f25257c36 */ /* 0x000fe20008000000 */
[----:B------:R-:W-:Y:S01]  /*3340*/  UISETP.GT.AND UP2, UPT, UR32, 0x1, UPT ;  /* 0x000000012000788c */ /* 0x000fe2000bf44270 */
[----:B------:R-:W-:Y:S01]  /*3350*/  IADD3 R3, PT, PT, R45, R3, RZ ;  /* 0x000000032d037210 */ /* 0x000fe20007ffe0ff */
[----:B0-----:R-:W-:Y:S02]  /*3360*/  IMAD.U32 R14, RZ, RZ, UR4 ;  /* 0x00000004ff0e7e24 */ /* 0x001fe4000f8e00ff */
[----:B--2---:R-:W-:Y:S01]  /*3370*/  USEL UR5, URZ, 0x1, !UP2 ;  /* 0x00000001ff057887 */ /* 0x004fe2000d000000 */
[----:B------:R-:W-:Y:S01]  /*3380*/  IMAD.MOV.U32 R13, RZ, RZ, R0 ;  /* 0x000000ffff0d7224 */ /* 0x000fe200078e0000 */
[----:B------:R-:W-:-:S02]  /*3390*/  USEL UR32, UR32, URZ, !UP2 ;  /* 0x000000ff20207287 */ /* 0x000fc4000d000000 */
[----:B------:R-:W-:Y:S02]  /*33a0*/  UISETP.GE.AND UP2, UPT, UR6, UR7, UPT ;  /* 0x000000070600728c */ /* 0x000fe4000bf46270 */
[----:B------:R-:W-:-:S07]  /*33b0*/  ULOP3.LUT UR5, UR4, UR5, URZ, 0x3c, !UPT ;  /* 0x0000000504057292 */ /* 0x000fce000f8e3cff */
[----:B------:R-:W-:Y:S05]  /*33c0*/  BRA.U !UP2, `(.L_x_17) ;  /* 0xfffffff10aa07547 */ /* 0x000fea000b83ffff */
.L_x_12:
[----:B-1-3--:R-:W0:Y:S01]  /*33d0*/  S2R R4, SR_TID.X ;  /* 0x0000000000047919 */ /* 0x00ae220000002100 */
[----:B------:R-:W1:Y:S01]  /*33e0*/  LDCU UR5, c[0x0][0x3f0] ;  /* 0x00007e00ff0577ac */ /* 0x000e620008000800 */
[----:B------:R-:W-:-:S04]  /*33f0*/  MOV R39, R36 ;  /* 0x0000002400277202 */ /* 0x000fc80000000f00 */
[C---:B------:R-:W-:Y:S02]  /*3400*/  FSETP.GEU.AND P3, PT, |R39|.reuse, 1.175494350822287508e-38, PT ;  /* 0x008000002700780b */ /* 0x040fe40003f6e200 */
[----:B------:R-:W-:Y:S01]  /*3410*/  FSETP.GT.AND P2, PT, |R39|, 8.50705917302346158658e+37, PT ;  /* 0x7e8000002700780b */ /* 0x000fe20003f44200 */
[----:B-1----:R-:W-:Y:S01]  /*3420*/  UISETP.GE.AND UP0, UPT, UR5, 0x1, UPT ;  /* 0x000000010500788c */ /* 0x002fe2000bf06270 */
[----:B0-----:R-:W-:-:S08]  /*3430*/  IMAD.SHL.U32 R2, R4, 0x80, RZ ;  /* 0x0000008004027824 */ /* 0x001fd000078e00ff */
[----:B------:R-:W-:Y:S05]  /*3440*/  BRA.U !UP0, `(.L_x_18) ;  /* 0x0000000108107547 */ /* 0x000fea000b800000 */
[----:B------:R-:W-:-:S06]  /*3450*/  USHF.L.U32 UR4, UR4, 0x1f, URZ ;  /* 0x0000001f04047899 */ /* 0x000fcc00080006ff */
[----:B------:R-:W-:-:S04]  /*3460*/  IMAD.U32 R3, RZ, RZ, UR4 ;  /* 0x00000004ff037e24 */ /* 0x000fc8000f8e00ff */
[----:B------:R-:W0:Y:S02]  /*3470*/  SYNCS.PHASECHK.TRANS64.TRYWAIT P4, [UR13], R3 ;  /* 0x00000003ff0075a7 */ /* 0x000e24000808110d */
[----:B0-----:R-:W-:Y:S05]  /*3480*/  @!P4 BRA `(.L_x_19) ;  /* 0x000000180064c947 */ /* 0x001fea0003800000 */
.L_x_18:
[----:B------:R-:W-:Y:S01]  /*3490*/  BAR.SYNC.DEFER_BLOCKING 0x0 ;  /* 0x0000000000007b1d */ /* 0x000fe20000010000 */
[C---:B------:R-:W-:Y:S01]  /*34a0*/  FMUL R42, R39.reuse, 8388608 ;  /* 0x4b000000272a7820 */ /* 0x040fe20000400000 */
[C---:B------:R-:W-:Y:S01]  /*34b0*/  FSETP.GEU.AND P4, PT, R39.reuse, 1.175494350822287508e-38, PT ;  /* 0x008000002700780b */ /* 0x040fe20003f8e000 */
[----:B------:R-:W-:Y:S01]  /*34c0*/  IMAD.MOV.U32 R47, RZ, RZ, 0x3dc6b27f ;  /* 0x3dc6b27fff2f7424 */ /* 0x000fe200078e00ff */
[----:B------:R-:W-:Y:S02]  /*34d0*/  LOP3.LUT R2, R2, 0x800, RZ, 0xc0, !PT ;  /* 0x0000080002027812 */ /* 0x000fe400078ec0ff */
[----:B------:R-:W-:Y:S01]  /*34e0*/  FSEL R42, R42, R39, !P4 ;  /* 0x000000272a2a7208 */ /* 0x000fe20006000000 */
[----:B------:R-:W-:Y:S01]  /*34f0*/  @P2 FMUL R39, R39, 0.25 ;  /* 0x3e80000027272820 */ /* 0x000fe20000400000 */
[----:B------:R-:W0:Y:S01]  /*3500*/  S2R R66, SR_TID.X ;  /* 0x0000000000427919 */ /* 0x000e220000002100 */
[----:B------:R-:W-:Y:S01]  /*3510*/  IADD3 R3, PT, PT, R2, UR11, RZ ;  /* 0x0000000b02037c10 */ /* 0x000fe2000fffe0ff */
[----:B------:R-:W1:Y:S01]  /*3520*/  LDCU.64 UR4, c[0x0][0x3e0] ;  /* 0x00007c00ff0477ac */ /* 0x000e620008000a00 */
[----:B------:R-:W-:Y:S01]  /*3530*/  @!P3 FMUL R39, R39, 16777216 ;  /* 0x4b8000002727b820 */ /* 0x000fe20000400000 */
[----:B------:R-:W2:Y:S01]  /*3540*/  S2R R36, SR_TID.X ;  /* 0x0000000000247919 */ /* 0x000ea20000002100 */
[----:B------:R-:W-:-:S02]  /*3550*/  FSEL R43, RZ, -23, P4 ;  /* 0xc1b80000ff2b7808 */ /* 0x000fc40002000000 */
[----:B------:R-:W3:Y:S01]  /*3560*/  MUFU.RCP R40, R39 ;  /* 0x0000002700287308 */ /* 0x000ee20000001000 */
[----:B------:R-:W-:Y:S01]  /*3570*/  ISETP.GE.U32.AND P4, PT, R42, 0x7f800000, PT ;  /* 0x7f8000002a00780c */ /* 0x000fe20003f86070 */
[----:B------:R-:W4:Y:S02]  /*3580*/  @!P1 SYNCS.CCTL.IV [UR11+0x3800] ;  /* 0x00380000ff0099b1 */ /* 0x000f24000800000b */
[----:B----4-:R-:W-:Y:S01]  /*3590*/  BAR.SYNC.DEFER_BLOCKING 0x0 ;  /* 0x0000000000007b1d */ /* 0x010fe20000010000 */
[----:B-1----:R-:W-:-:S05]  /*35a0*/  UIMAD UR4, UR10, UR4, URZ ;  /* 0x000000040a0472a4 */ /* 0x002fca000f8e02ff */
[----:B------:R-:W-:Y:S01]  /*35b0*/  LDTM.16dp32bit_t0_t15.x32 R4, tmem[UR12] ;  /* 0x0000000c000479ee */ /* 0x000fe20008a80000 */
[----:B------:R-:W1:Y:S01]  /*35c0*/  LDTM.16dp32bit_t16_t31.x32 R4, tmem[UR12+0x20] ;  /* 0x0000200c000479ee */ /* 0x000e620008aa0000 */
[C---:B0-----:R-:W-:Y:S01]  /*35d0*/  IMAD.SHL.U32 R2, R66.reuse, 0x8, RZ ;  /* 0x0000000842027824 */ /* 0x041fe200078e00ff */
[----:B------:R-:W-:Y:S02]  /*35e0*/  SHF.L.U32 R41, R66, 0x4, RZ ;  /* 0x0000000442297819 */ /* 0x000fe400000006ff */
[----:B--2---:R-:W-:Y:S02]  /*35f0*/  LOP3.LUT R37, R36, 0xf, RZ, 0xc0, !PT ;  /* 0x0000000f24257812 */ /* 0x004fe400078ec0ff */
[----:B------:R-:W-:Y:S02]  /*3600*/  LOP3.LUT R2, R2, 0x300, RZ, 0xc0, !PT ;  /* 0x0000030002027812 */ /* 0x000fe400078ec0ff */
[--C-:B------:R-:W-:Y:S01]  /*3610*/  SHF.R.U32.HI R36, RZ, 0x2, R66.reuse ;  /* 0x00000002ff247819 */ /* 0x100fe20000011642 */
[----:B------:R-:W-:Y:S01]  /*3620*/  IMAD R3, R37, 0x10, R3 ;  /* 0x0000001025037824 */ /* 0x000fe200078e0203 */
[----:B------:R-:W-:Y:S01]  /*3630*/  LOP3.LUT R38, R41, 0x30, RZ, 0xc0, !PT ;  /* 0x0000003029267812 */ /* 0x000fe200078ec0ff */
[----:B------:R-:W0:Y:S01]  /*3640*/  @!P1 SYNCS.CCTL.IV [UR11+0x3808] ;  /* 0x00380800ff0099b1 */ /* 0x000e22000800000b */
[----:B------:R-:W-:Y:S01]  /*3650*/  LOP3.LUT R36, R36, 0x18, RZ, 0xc0, !PT ;  /* 0x0000001824247812 */ /* 0x000fe200078ec0ff */
[----:B------:R-:W-:Y:S01]  /*3660*/  IMAD.IADD R37, R2, 0x1, R3 ;  /* 0x0000000102257824 */ /* 0x000fe200078e0203 */
[----:B------:R-:W-:Y:S01]  /*3670*/  NOP ;  /* 0x0000000000007918 */ /* 0x000fe20000000000 */
[----:B------:R-:W-:Y:S01]  /*3680*/  VIADD R3, R42, 0xc0cafb0d ;  /* 0xc0cafb0d2a037836 */ /* 0x000fe20000000000 */
[----:B------:R-:W-:Y:S01]  /*3690*/  LOP3.LUT R2, R36, 0x1f, R66, 0xf8, !PT ;  /* 0x0000001f24027812 */ /* 0x000fe200078ef842 */
[----:B-1----:R-:W-:Y:S01]  /*36a0*/  @P2 FMUL R4, R4, 0.25 ;  /* 0x3e80000004042820 */ /* 0x002fe20000400000 */
[----:B------:R-:W-:Y:S01]  /*36b0*/  @P2 FMUL R6, R6, 0.25 ;  /* 0x3e80000006062820 */ /* 0x000fe20000400000 */
[----:B------:R-:W-:Y:S01]  /*36c0*/  @P2 FMUL R5, R5, 0.25 ;  /* 0x3e80000005052820 */ /* 0x000fe20000400000 */
[----:B------:R-:W-:Y:S01]  /*36d0*/  LOP3.LUT R3, R3, 0xff800000, RZ, 0xc0, !PT ;  /* 0xff80000003037812 */ /* 0x000fe200078ec0ff */
[----:B------:R-:W-:Y:S01]  /*36e0*/  @!P3 FMUL R4, R4, 16777216 ;  /* 0x4b8000000404b820 */ /* 0x000fe20000400000 */
[----:B------:R-:W-:Y:S01]  /*36f0*/  @!P3 FMUL R6, R6, 16777216 ;  /* 0x4b8000000606b820 */ /* 0x000fe20000400000 */
[----:B------:R-:W-:Y:S01]  /*3700*/  @P2 FMUL R7, R7, 0.25 ;  /* 0x3e80000007072820 */ /* 0x000fe20000400000 */
[----:B------:R-:W-:Y:S01]  /*3710*/  @P2 FMUL R8, R8, 0.25 ;  /* 0x3e80000008082820 */ /* 0x000fe20000400000 */
[----:B------:R-:W-:-:S02]  /*3720*/  IMAD.IADD R44, R42, 0x1, -R3 ;  /* 0x000000012a2c7824 */ /* 0x000fc400078e0a03 */
[C---:B---3--:R-:W-:Y:S01]  /*3730*/  FMUL R4, R40.reuse, R4 ;  /* 0x0000000428047220 */ /* 0x048fe20000400000 */
[----:B------:R-:W-:Y:S01]  /*3740*/  FMUL R39, R40, R6 ;  /* 0x0000000628277220 */ /* 0x000fe20000400000 */
[----:B------:R-:W-:Y:S01]  /*3750*/  @P2 FMUL R10, R10, 0.25 ;  /* 0x3e8000000a0a2820 */ /* 0x000fe20000400000 */
[----:B------:R-:W-:Y:S01]  /*3760*/  FADD R44, R44, -1 ;  /* 0xbf8000002c2c7421 */ /* 0x000fe20000000000 */
[----:B------:R-:W-:Y:S01]  /*3770*/  @!P3 FMUL R5, R5, 16777216 ;  /* 0x4b8000000505b820 */ /* 0x000fe20000400000 */
[----:B------:R-:W-:Y:S01]  /*3780*/  @!P3 FMUL R7, R7, 16777216 ;  /* 0x4b8000000707b820 */ /* 0x000fe20000400000 */
[----:B------:R-:W-:Y:S01]  /*3790*/  @!P3 FMUL R8, R8, 16777216 ;  /* 0x4b8000000808b820 */ /* 0x000fe20000400000 */
[----:B------:R-:W-:Y:S01]  /*37a0*/  @!P3 FMUL R10, R10, 16777216 ;  /* 0x4b8000000a0ab820 */ /* 0x000fe20000400000 */
[----:B------:R-:W-:Y:S01]  /*37b0*/  F2FP.BF16.F32.PACK_AB R4, R39, R4 ;  /* 0x000000042704723e */ /* 0x000fe200000010ff */
[----:B------:R-:W-:Y:S01]  /*37c0*/  FFMA.FTZ R39, R44, R47, -0.16845393180847167969 ;  /* 0xbe2c7f302c277423 */ /* 0x000fe2000001002f */
[C---:B------:R-:W-:Y:S01]  /*37d0*/  FMUL R5, R40.reuse, R5 ;  /* 0x0000000528057220 */ /* 0x040fe20000400000 */
[C---:B------:R-:W-:Y:S01]  /*37e0*/  FMUL R6, R40.reuse, R7 ;  /* 0x0000000728067220 */ /* 0x040fe20000400000 */
[C---:B------:R-:W-:Y:S01]  /*37f0*/  FMUL R7, R40.reuse, R8 ;  /* 0x0000000828077220 */ /* 0x040fe20000400000 */
[----:B------:R-:W-:Y:S01]  /*3800*/  FMUL R10, R40, R10 ;  /* 0x0000000a280a7220 */ /* 0x000fe20000400000 */
[----:B------:R-:W-:Y:S01]  /*3810*/  FFMA.FTZ R39, R44, R39, 0.1716887056827545166 ;  /* 0x3e2fcf2a2c277423 */ /* 0x000fe20000010027 */
[----:B------:R-:W-:Y:S01]  /*3820*/  SHF.L.U32 R36, R2, 0x3, RZ ;  /* 0x0000000302247819 */ /* 0x000fe200000006ff */
[----:B------:R-:W-:Y:S01]  /*3830*/  @P2 FMUL R11, R11, 0.25 ;  /* 0x3e8000000b0b2820 */ /* 0x000fe20000400000 */
[----:B------:R-:W-:Y:S01]  /*3840*/  F2FP.BF16.F32.PACK_AB R8, R6, R5 ;  /* 0x000000050608723e */ /* 0x000fe200000010ff */
[----:B------:R-:W-:Y:S01]  /*3850*/  @P2 FMUL R12, R12, 0.25 ;  /* 0x3e8000000c0c2820 */ /* 0x000fe20000400000 */
[----:B------:R-:W-:Y:S01]  /*3860*/  F2FP.BF16.F32.PACK_AB R5, R10, R7 ;  /* 0x000000070a05723e */ /* 0x000fe200000010ff */
[----:B------:R-:W-:Y:S01]  /*3870*/  FFMA.FTZ R7, R44, R39, -0.17900948226451873779 ;  /* 0xbe374e432c077423 */ /* 0x000fe20000010027 */
[----:B------:R-:W-:Y:S01]  /*3880*/  LOP3.LUT R45, R36, 0xc0, RZ, 0xc0, !PT ;  /* 0x000000c0242d7812 */ /* 0x000fe200078ec0ff */
[----:B------:R-:W-:Y:S01]  /*3890*/  @P2 FMUL R14, R14, 0.25 ;  /* 0x3e8000000e0e2820 */ /* 0x000fe20000400000 */
[----:B------:R-:W-:Y:S01]  /*38a0*/  I2FP.F32.S32 R36, R3 ;  /* 0x0000000300247245 */ /* 0x000fe20000201400 */
[----:B------:R-:W-:Y:S01]  /*38b0*/  FFMA.FTZ R7, R44, R7, 0.20512372255325317383 ;  /* 0x3e520bf42c077423 */ /* 0x000fe20000010007 */
[----:B------:R-:W-:Y:S01]  /*38c0*/  @!P3 FMUL R11, R11, 16777216 ;  /* 0x4b8000000b0bb820 */ /* 0x000fe20000400000 */
[----:B------:R-:W-:Y:S01]  /*38d0*/  @!P3 FMUL R12, R12, 16777216 ;  /* 0x4b8000000c0cb820 */ /* 0x000fe20000400000 */
[----:B------:R-:W-:Y:S01]  /*38e0*/  @!P3 FMUL R14, R14, 16777216 ;  /* 0x4b8000000e0eb820 */ /* 0x000fe20000400000 */
[----:B------:R-:W-:Y:S01]  /*38f0*/  FFMA.FTZ R7, R44, R7, -0.24046532809734344482 ;  /* 0xbe763c8b2c077423 */ /* 0x000fe20000010007 */
[----:B------:R-:W-:Y:S01]  /*3900*/  FFMA.FTZ R43, R36, 1.1920928955078125e-07, R43 ;  /* 0x34000000242b7823 */ /* 0x000fe2000001002b */
[----:B------:R-:W-:Y:S01]  /*3910*/  @P2 FMUL R17, R17, 0.25 ;  /* 0x3e80000011112820 */ /* 0x000fe20000400000 */
[----:B------:R-:W-:Y:S01]  /*3920*/  @P2 FMUL R9, R9, 0.25 ;  /* 0x3e80000009092820 */ /* 0x000fe20000400000 */
[----:B------:R-:W-:Y:S01]  /*3930*/  FFMA.FTZ R7, R44, R7, 0.28857114911079406738 ;  /* 0x3e93bf992c077423 */ /* 0x000fe20000010007 */
[----:B------:R-:W-:Y:S01]  /*3940*/  FMUL R36, R40, R11 ;  /* 0x0000000b28247220 */ /* 0x000fe20000400000 */
[----:B------:R-:W-:Y:S01]  /*3950*/  @P2 FMUL R13, R13, 0.25 ;  /* 0x3e8000000d0d2820 */ /* 0x000fe20000400000 */
[----:B------:R-:W-:Y:S01]  /*3960*/  @P2 FMUL R15, R15, 0.25 ;  /* 0x3e8000000f0f2820 */ /* 0x000fe20000400000 */
[----:B------:R-:W-:Y:S01]  /*3970*/  @P2 FMUL R16, R16, 0.25 ;  /* 0x3e80000010102820 */ /* 0x000fe20000400000 */
[----:B------:R-:W-:Y:S01]  /*3980*/  @P2 FMUL R18, R18, 0.25 ;  /* 0x3e80000012122820 */ /* 0x000fe20000400000 */
[----:B------:R-:W-:Y:S01]  /*3990*/  @P2 FMUL R19, R19, 0.25 ;  /* 0x3e80000013132820 */ /* 0x000fe20000400000 */
[----:B------:R-:W-:Y:S01]  /*39a0*/  FFMA.FTZ R7, R44, R7, -0.36067417263984680176 ;  /* 0xbeb8aa492c077423 */ /* 0x000fe20000010007 */
[C---:B------:R-:W-:Y:S01]  /*39b0*/  FMUL R12, R40.reuse, R12 ;  /* 0x0000000c280c7220 */ /* 0x040fe20000400000 */
[----:B------:R-:W-:Y:S01]  /*39c0*/  FMUL R11, R40, R14 ;  /* 0x0000000e280b7220 */ /* 0x000fe20000400000 */
[----:B------:R-:W-:Y:S01]  /*39d0*/  @!P3 FMUL R17, R17, 16777216 ;  /* 0x4b8000001111b820 */ /* 0x000fe20000400000 */
[----:B------:R-:W-:Y:S01]  /*39e0*/  @!P3 FMUL R9, R9, 16777216 ;  /* 0x4b8000000909b820 */ /* 0x000fe20000400000 */
[----:B------:R-:W-:Y:S01]  /*39f0*/  @!P3 FMUL R13, R13, 16777216 ;  /* 0x4b8000000d0db820 */ /* 0x000fe20000400000 */
[----:B------:R-:W-:Y:S01]  /*3a00*/  @!P3 FMUL R15, R15, 16777216 ;  /* 0x4b8000000f0fb820 */ /* 0x000fe20000400000 */
[----:B------:R-:W-:Y:S01]  /*3a10*/  @!P3 FMUL R16, R16, 16777216 ;  /* 0x4b8000001010b820 */ /* 0x000fe20000400000 */
[----:B------:R-:W-:Y:S01]  /*3a20*/  @!P3 FMUL R18, R18, 16777216 ;  /* 0x4b8000001212b820 */ /* 0x000fe20000400000 */
[----:B------:R-:W-:Y:S01]  /*3a30*/  @!P3 FMUL R19, R19, 16777216 ;  /* 0x4b8000001313b820 */ /* 0x000fe20000400000 */
[----:B------:R-:W-:Y:S01]  /*3a40*/  FFMA.FTZ R7, R44, R7, 0.48089820146560668945 ;  /* 0x3ef6384a2c077423 */ /* 0x000fe20000010007 */
[----:B------:R-:W-:Y:S01]  /*3a50*/  F2FP.BF16.F32.PACK_AB R6, R11, R12 ;  /* 0x0000000c0b06723e */ /* 0x000fe200000010ff */
[C---:B------:R-:W-:Y:S01]  /*3a60*/  FMUL R11, R40.reuse, R17 ;  /* 0x00000011280b7220 */ /* 0x040fe20000400000 */
[C---:B------:R-:W-:Y:S01]  /*3a70*/  FMUL R9, R40.reuse, R9 ;  /* 0x0000000928097220 */ /* 0x040fe20000400000 */
[C---:B------:R-:W-:Y:S01]  /*3a80*/  FMUL R10, R40.reuse, R13 ;  /* 0x0000000d280a7220 */ /* 0x040fe20000400000 */
[C---:B------:R-:W-:Y:S01]  /*3a90*/  FMUL R15, R40.reuse, R15 ;  /* 0x0000000f280f7220 */ /* 0x040fe20000400000 */
[----:B------:R-:W-:Y:S01]  /*3aa0*/  FMUL R16, R40, R16 ;  /* 0x0000001028107220 */ /* 0x000fe20000400000 */
[----:B------:R-:W-:Y:S01]  /*3ab0*/  FFMA.FTZ R7, R44, R7, -0.72134751081466674805 ;  /* 0xbf38aa3b2c077423 */ /* 0x000fe20000010007 */
[C---:B------:R-:W-:Y:S01]  /*3ac0*/  FMUL R17, R40.reuse, R18 ;  /* 0x0000001228117220 */ /* 0x040fe20000400000 */
[----:B------:R-:W-:Y:S01]  /*3ad0*/  FMUL R12, R40, R19 ;  /* 0x00000013280c7220 */ /* 0x000fe20000400000 */
[----:B------:R-:W-:Y:S01]  /*3ae0*/  IADD3 R3, PT, PT, R45, UR11, R38 ;  /* 0x0000000b2d037c10 */ /* 0x000fe2000fffe026 */
[----:B------:R-:W-:Y:S01]  /*3af0*/  FMUL R13, R44, R7 ;  /* 0x000000072c0d7220 */ /* 0x000fe20000400000 */
[----:B------:R-:W1:Y:S01]  /*3b00*/  LDC.64 R38, c[0x0][0x398] ;  /* 0x0000e600ff267b82 */ /* 0x000e620000000a00 */
[----:B------:R-:W-:Y:S01]  /*3b10*/  F2FP.BF16.F32.PACK_AB R9, R36, R9 ;  /* 0x000000092409723e */ /* 0x000fe200000010ff */
[----:B------:R-:W-:Y:S01]  /*3b20*/  @P2 FMUL R22, R22, 0.25 ;  /* 0x3e80000016162820 */ /* 0x000fe20000400000 */
[----:B------:R-:W-:Y:S01]  /*3b30*/  F2FP.BF16.F32.PACK_AB R10, R15, R10 ;  /* 0x0000000a0f0a723e */ /* 0x000fe200000010ff */
[----:B------:R-:W-:Y:S01]  /*3b40*/  FMUL R13, R44, R13 ;  /* 0x0000000d2c0d7220 */ /* 0x000fe20000400000 */
[----:B------:R-:W-:Y:S01]  /*3b50*/  F2FP.BF16.F32.PACK_AB R7, R17, R16 ;  /* 0x000000101107723e */ /* 0x000fe200000010ff */
[----:B------:R-:W-:Y:S01]  /*3b60*/  @P2 FMUL R20, R20, 0.25 ;  /* 0x3e80000014142820 */ /* 0x000fe20000400000 */
[----:B------:R-:W-:Y:S01]  /*3b70*/  F2FP.BF16.F32.PACK_AB R11, R12, R11 ;  /* 0x0000000b0c0b723e */ /* 0x000fe200000010ff */
[----:B------:R-:W2:Y:S01]  /*3b80*/  LDC R36, c[0x0][0x3e8] ;  /* 0x0000fa00ff247b82 */ /* 0x000ea20000000800 */
[----:B------:R-:W-:Y:S01]  /*3b90*/  IMAD R12, R74, UR5, RZ ;  /* 0x000000054a0c7c24 */ /* 0x000fe2000f8e02ff */
[----:B0-----:R0:W-:Y:S01]  /*3ba0*/  STS.128 [R37], R4 ;  /* 0x0000000425007388 */ /* 0x0011e20000000c00 */
[----:B------:R-:W-:Y:S01]  /*3bb0*/  FFMA.FTZ R44, R44, 1.4426950216293334961, R13 ;  /* 0x3fb8aa3b2c2c7823 */ /* 0x000fe2000001000d */
[----:B------:R-:W-:Y:S01]  /*3bc0*/  @P4 MOV R15, 0x7f800000 ;  /* 0x7f800000000f4802 */ /* 0x000fe20000000f00 */
[----:B------:R-:W-:Y:S01]  /*3bd0*/  USHF.L.U32 UR5, UR4, 0x1, URZ ;  /* 0x0000000104057899 */ /* 0x000fe200080006ff */
[----:B------:R3:W-:Y:S01]  /*3be0*/  STS.128 [R37+0x400], R8 ;  /* 0x0004000825007388 */ /* 0x0007e20000000c00 */
[----:B------:R-:W-:Y:S01]  /*3bf0*/  @P2 FMUL R25, R25, 0.25 ;  /* 0x3e80000019192820 */ /* 0x000fe20000400000 */
[----:B------:R-:W-:Y:S01]  /*3c00*/  @P2 FMUL R27, R27, 0.25 ;  /* 0x3e8000001b1b2820 */ /* 0x000fe20000400000 */
[----:B------:R-:W-:Y:S01]  /*3c10*/  @P2 FMUL R28, R28, 0.25 ;  /* 0x3e8000001c1c2820 */ /* 0x000fe20000400000 */
[----:B------:R-:W-:Y:S01]  /*3c20*/  @P2 FMUL R30, R30, 0.25 ;  /* 0x3e8000001e1e2820 */ /* 0x000fe20000400000 */
[----:B------:R-:W-:Y:S01]  /*3c30*/  IMAD.SHL.U32 R13, R12, 0x2, RZ ;  /* 0x000000020c0d7824 */ /* 0x000fe200078e00ff */
[----:B------:R-:W-:Y:S01]  /*3c40*/  SHF.R.U32.HI R19, RZ, 0x6, R66 ;  /* 0x00000006ff137819 */ /* 0x000fe20000011642 */
[----:B------:R-:W-:Y:S01]  /*3c50*/  @!P3 FMUL R22, R22, 16777216 ;  /* 0x4b8000001616b820 */ /* 0x000fe20000400000 */
[----:B------:R-:W-:Y:S01]  /*3c60*/  FADD R43, R43, R44 ;  /* 0x0000002c2b2b7221 */ /* 0x000fe20000000000 */
[----:B------:R-:W-:Y:S01]  /*3c70*/  @!P3 FMUL R20, R20, 16777216 ;  /* 0x4b8000001414b820 */ /* 0x000fe20000400000 */
[----:B------:R-:W-:Y:S01]  /*3c80*/  @!P3 FMUL R25, R25, 16777216 ;  /* 0x4b8000001919b820 */ /* 0x000fe20000400000 */
[----:B------:R-:W-:Y:S01]  /*3c90*/  @!P3 FMUL R27, R27, 16777216 ;  /* 0x4b8000001b1bb820 */ /* 0x000fe20000400000 */
[----:B------:R-:W-:Y:S01]  /*3ca0*/  @!P3 FMUL R28, R28, 16777216 ;  /* 0x4b8000001c1cb820 */ /* 0x000fe20000400000 */
[----:B------:R-:W-:Y:S01]  /*3cb0*/  @!P3 FMUL R30, R30, 16777216 ;  /* 0x4b8000001e1eb820 */ /* 0x000fe20000400000 */
[----:B------:R-:W-:Y:S01]  /*3cc0*/  @P4 FFMA.FTZ R43, R42, R15, +INF ;  /* 0x7f8000002a2b4423 */ /* 0x000fe2000001000f */
[----:B-1----:R-:W-:Y:S01]  /*3cd0*/  IADD3 R16, P4, P5, R13, UR5, R38 ;  /* 0x000000050d107c10 */ /* 0x002fe2000fd9e026 */
[----:B------:R-:W-:Y:S01]  /*3ce0*/  UIMAD.WIDE UR4, UR4, 0x2, URZ ;  /* 0x00000002040478a5 */ /* 0x000fe2000f8e02ff */
[----:B------:R-:W-:Y:S01]  /*3cf0*/  SGXT.U32 R19, R19, 0x1 ;  /* 0x000000011313781a */ /* 0x000fe20000000000 */
[----:B0-----:R-:W-:Y:S01]  /*3d00*/  FMUL R5, R40, R22 ;  /* 0x0000001628057220 */ /* 0x001fe20000400000 */
[----:B------:R-:W-:-:S04]  /*3d10*/  IMAD.HI R4, R12, 0x2, RZ ;  /* 0x000000020c047827 */ /* 0x000fc800078e02ff */
[C---:B------:R-:W-:Y:S01]  /*3d20*/  FMUL R20, R40.reuse, R20 ;  /* 0x0000001428147220 */ /* 0x040fe20000400000 */
[C---:B---3--:R-:W-:Y:S01]  /*3d30*/  FMUL R9, R40.reuse, R25 ;  /* 0x0000001928097220 */ /* 0x048fe20000400000 */
[C---:B------:R-:W-:Y:S01]  /*3d40*/  FMUL R6, R40.reuse, R27 ;  /* 0x0000001b28067220 */ /* 0x040fe20000400000 */
[C---:B------:R-:W-:Y:S01]  /*3d50*/  FMUL R22, R40.reuse, R28 ;  /* 0x0000001c28167220 */ /* 0x040fe20000400000 */
[----:B------:R-:W-:Y:S01]  /*3d60*/  FMUL R7, R40, R30 ;  /* 0x0000001e28077220 */ /* 0x000fe20000400000 */
[----:B------:R-:W-:Y:S01]  /*3d70*/  LOP3.LUT R38, R41, 0x7f0, RZ, 0xc0, !PT ;  /* 0x000007f029267812 */ /* 0x000fe200078ec0ff */
[----:B------:R-:W-:Y:S01]  /*3d80*/  BAR.SYNC.DEFER_BLOCKING 0x0 ;  /* 0x0000000000007b1d */ /* 0x000fe20000010000 */
[----:B--2---:R-:W-:Y:S01]  /*3d90*/  IMAD R19, R19, R36, RZ ;  /* 0x0000002413137224 */ /* 0x004fe200078e02ff */
[----:B------:R-:W-:Y:S01]  /*3da0*/  IADD3.X R17, PT, PT, R4, UR5, R39, P4, P5 ;  /* 0x0000000504117c10 */ /* 0x000fe2000a7ea427 */
[----:B------:R-:W-:Y:S01]  /*3db0*/  @P2 FMUL R29, R29, 0.25 ;  /* 0x3e8000001d1d2820 */ /* 0x000fe20000400000 */
[----:B------:R-:W-:Y:S01]  /*3dc0*/  F2FP.BF16.F32.PACK_AB R20, R5, R20 ;  /* 0x000000140514723e */ /* 0x000fe200000010ff */
[----:B------:R-:W-:Y:S01]  /*3dd0*/  @P2 FMUL R31, R31, 0.25 ;  /* 0x3e8000001f1f2820 */ /* 0x000fe20000400000 */
[----:B------:R-:W-:Y:S01]  /*3de0*/  F2FP.BF16.F32.PACK_AB R9, R6, R9 ;  /* 0x000000090609723e */ /* 0x000fe200000010ff */
[----:B------:R-:W-:Y:S01]  /*3df0*/  IMAD R25, R36, 0x2, R19 ;  /* 0x0000000224197824 */ /* 0x000fe200078e0213 */
[----:B------:R-:W-:Y:S01]  /*3e00*/  F2FP.BF16.F32.PACK_AB R22, R7, R22 ;  /* 0x000000160716723e */ /* 0x000fe200000010ff */
[----:B------:R-:W-:Y:S01]  /*3e10*/  @P2 FMUL R21, R21, 0.25 ;  /* 0x3e80000015152820 */ /* 0x000fe20000400000 */
[----:B------:R-:W-:Y:S01]  /*3e20*/  @P2 FMUL R33, R33, 0.25 ;  /* 0x3e80000021212820 */ /* 0x000fe20000400000 */
[----:B------:R-:W-:Y:S01]  /*3e30*/  @P2 FMUL R23, R23, 0.25 ;  /* 0x3e80000017172820 */ /* 0x000fe20000400000 */
[----:B------:R-:W-:Y:S01]  /*3e40*/  @P2 FMUL R24, R24, 0.25 ;  /* 0x3e80000018182820 */ /* 0x000fe20000400000 */
[----:B------:R-:W-:Y:S01]  /*3e50*/  @P2 FMUL R26, R26, 0.25 ;  /* 0x3e8000001a1a2820 */ /* 0x000fe20000400000 */
[----:B------:R-:W-:Y:S01]  /*3e60*/  @P2 FMUL R32, R32, 0.25 ;  /* 0x3e80000020202820 */ /* 0x000fe20000400000 */
[----:B------:R-:W-:Y:S01]  /*3e70*/  @P2 FMUL R34, R34, 0.25 ;  /* 0x3e80000022222820 */ /* 0x000fe20000400000 */
[----:B------:R-:W-:Y:S01]  /*3e80*/  @!P3 FMUL R29, R29, 16777216 ;  /* 0x4b8000001d1db820 */ /* 0x000fe20000400000 */
[----:B------:R-:W-:Y:S01]  /*3e90*/  @!P3 FMUL R31, R31, 16777216 ;  /* 0x4b8000001f1fb820 */ /* 0x000fe20000400000 */
[----:B------:R-:W-:Y:S01]  /*3ea0*/  @P2 FMUL R35, R35, 0.25 ;  /* 0x3e80000023232820 */ /* 0x000fe20000400000 */
[----:B------:R-:W-:Y:S01]  /*3eb0*/  LEA R27, R36, R25, 0x1 ;  /* 0x00000019241b7211 */ /* 0x000fe200078e08ff */
[----:B------:R-:W-:Y:S01]  /*3ec0*/  @!P3 FMUL R21, R21, 16777216 ;  /* 0x4b8000001515b820 */ /* 0x000fe20000400000 */
[----:B------:R-:W-:Y:S01]  /*3ed0*/  @!P3 FMUL R33, R33, 16777216 ;  /* 0x4b8000002121b820 */ /* 0x000fe20000400000 */
[----:B------:R-:W-:Y:S01]  /*3ee0*/  @!P3 FMUL R23, R23, 16777216 ;  /* 0x4b8000001717b820 */ /* 0x000fe20000400000 */
[----:B------:R-:W-:Y:S01]  /*3ef0*/  @!P3 FMUL R24, R24, 16777216 ;  /* 0x4b8000001818b820 */ /* 0x000fe20000400000 */
[----:B------:R-:W0:Y:S01]  /*3f00*/  LDS.128 R12, [R38+UR11] ;  /* 0x0000000b260c7984 */ /* 0x000e220008000c00 */
[----:B------:R-:W-:Y:S01]  /*3f10*/  @!P3 FMUL R26, R26, 16777216 ;  /* 0x4b8000001a1ab820 */ /* 0x000fe20000400000 */
[----:B------:R-:W-:Y:S01]  /*3f20*/  @!P3 FMUL R32, R32, 16777216 ;  /* 0x4b8000002020b820 */ /* 0x000fe20000400000 */
[----:B------:R-:W-:Y:S01]  /*3f30*/  @!P3 FMUL R34, R34, 16777216 ;  /* 0x4b8000002222b820 */ /* 0x000fe20000400000 */
[----:B------:R-:W-:Y:S01]  /*3f40*/  LDS.128 R4, [R38+UR11+0x800] ;  /* 0x0008000b26047984 */ /* 0x000fe20008000c00 */
[C---:B------:R-:W-:Y:S01]  /*3f50*/  FMUL R10, R40.reuse, R29 ;  /* 0x0000001d280a7220 */ /* 0x040fe20000400000 */
[----:B------:R-:W-:Y:S01]  /*3f60*/  FMUL R31, R40, R31 ;  /* 0x0000001f281f7220 */ /* 0x000fe20000400000 */
[----:B------:R-:W-:Y:S01]  /*3f70*/  @!P3 FMUL R35, R35, 16777216 ;  /* 0x4b8000002323b820 */ /* 0x000fe20000400000 */
[----:B------:R-:W-:-:S02]  /*3f80*/  IMAD R29, R36, 0x2, R27 ;  /* 0x00000002241d7824 */ /* 0x000fc400078e021b */
[C---:B------:R-:W-:Y:S01]  /*3f90*/  FMUL R8, R40.reuse, R21 ;  /* 0x0000001528087220 */ /* 0x040fe20000400000 */
[C---:B------:R-:W-:Y:S01]  /*3fa0*/  FMUL R11, R40.reuse, R33 ;  /* 0x00000021280b7220 */ /* 0x040fe20000400000 */
[C---:B------:R-:W-:Y:S01]  /*3fb0*/  FMUL R23, R40.reuse, R23 ;  /* 0x0000001728177220 */ /* 0x040fe20000400000 */
[C---:B------:R-:W-:Y:S01]  /*3fc0*/  FMUL R21, R40.reuse, R24 ;  /* 0x0000001828157220 */ /* 0x040fe20000400000 */
[C---:B------:R-:W-:Y:S01]  /*3fd0*/  FMUL R26, R40.reuse, R26 ;  /* 0x0000001a281a7220 */ /* 0x040fe20000400000 */
[C---:B------:R-:W-:Y:S01]  /*3fe0*/  FMUL R32, R40.reuse, R32 ;  /* 0x0000002028207220 */ /* 0x040fe20000400000 */
[C---:B------:R-:W-:Y:S01]  /*3ff0*/  FMUL R33, R40.reuse, R34 ;  /* 0x0000002228217220 */ /* 0x040fe20000400000 */
[----:B------:R-:W-:Y:S01]  /*4000*/  FMUL R40, R40, R35 ;  /* 0x0000002328287220 */ /* 0x000fe20000400000 */
[----:B------:R-:W-:Y:S01]  /*4010*/  F2FP.BF16.F32.PACK_AB R10, R31, R10 ;  /* 0x0000000a1f0a723e */ /* 0x000fe200000010ff */
[----:B------:R-:W-:Y:S01]  /*4020*/  IMAD R31, R36, 0x2, R29 ;  /* 0x00000002241f7824 */ /* 0x000fe200078e021d */
[----:B------:R-:W-:Y:S01]  /*4030*/  F2FP.BF16.F32.PACK_AB R8, R23, R8 ;  /* 0x000000081708723e */ /* 0x000fe200000010ff */
[----:B------:R-:W1:Y:S01]  /*4040*/  LDCU UR4, c[0x0][0x3ec] ;  /* 0x00007d80ff0477ac */ /* 0x000e620008000800 */
[----:B------:R-:W-:-:S02]  /*4050*/  F2FP.BF16.F32.PACK_AB R21, R26, R21 ;  /* 0x000000151a15723e */ /* 0x000fc400000010ff */
[----:B------:R-:W-:Y:S01]  /*4060*/  F2FP.BF16.F32.PACK_AB R23, R33, R32 ;  /* 0x000000202117723e */ /* 0x000fe200000010ff */
[----:B------:R-:W-:Y:S01]  /*4070*/  BAR.SYNC.DEFER_BLOCKING 0x0 ;  /* 0x0000000000007b1d */ /* 0x000fe20000010000 */
[----:B------:R-:W-:Y:S02]  /*4080*/  F2FP.BF16.F32.PACK_AB R11, R40, R11 ;  /* 0x0000000b280b723e */ /* 0x000fe400000010ff */
[----:B------:R-:W-:Y:S02]  /*4090*/  LEA R33, R36, R31, 0x1 ;  /* 0x0000001f24217211 */ /* 0x000fe400078e08ff */
[----:B------:R-:W-:Y:S02]  /*40a0*/  FSETP.NEU.AND P1, PT, R42, RZ, PT ;  /* 0x000000ff2a00720b */ /* 0x000fe40003f2d000 */
[----:B------:R-:W-:Y:S01]  /*40b0*/  LEA R24, P2, R25, R16, 0x1 ;  /* 0x0000001019187211 */ /* 0x000fe200078408ff */
[----:B------:R-:W-:Y:S01]  /*40c0*/  IMAD R35, R36, 0x2, R33 ;  /* 0x0000000224237824 */ /* 0x000fe200078e0221 */
[----:B------:R-:W-:-:S02]  /*40d0*/  FSEL R43, R43, -INF , P1 ;  /* 0xff8000002b2b7808 */ /* 0x000fc40000800000 */
[-C--:B------:R-:W-:Y:S01]  /*40e0*/  LEA R18, P1, R19, R16.reuse, 0x1 ;  /* 0x0000001013127211 */ /* 0x080fe200078208ff */
[C---:B------:R-:W-:Y:S01]  /*40f0*/  IMAD R39, R36.reuse, 0x2, R35 ;  /* 0x0000000224277824 */ /* 0x040fe200078e0223 */
[-C--:B------:R-:W-:Y:S01]  /*4100*/  LEA.HI.X.SX32 R25, R25, R17.reuse, 0x1, P2 ;  /* 0x0000001119197211 */ /* 0x080fe200010f0eff */
[----:B------:R-:W-:Y:S01]  /*4110*/  FFMA R0, R43, 0.69314718246459960938, R0 ;  /* 0x3f3172182b007823 */ /* 0x000fe20000000000 */
[----:B------:R-:W-:Y:S01]  /*4120*/  LEA.HI.X.SX32 R19, R19, R17, 0x1, P1 ;  /* 0x0000001113137211 */ /* 0x000fe200008f0eff */
[----:B-1----:R-:W-:Y:S01]  /*4130*/  UIMAD UR4, UR10, UR4, URZ ;  /* 0x000000040a0472a4 */ /* 0x002fe2000f8e02ff */
[CC--:B------:R-:W-:Y:S02]  /*4140*/  LEA R26, P1, R27.reuse, R16.reuse, 0x1 ;  /* 0x000000101b1a7211 */ /* 0x0c0fe400078208ff */
[----:B------:R-:W-:Y:S01]  /*4150*/  LEA R41, R36, R39, 0x1 ;  /* 0x0000002724297211 */ /* 0x000fe200078e08ff */
[----:B------:R-:W-:Y:S01]  /*4160*/  USHF.L.U32 UR6, UR4, 0x2, URZ ;  /* 0x0000000204067899 */ /* 0x000fe200080006ff */
[----:B------:R-:W-:Y:S01]  /*4170*/  LEA.HI.X.SX32 R27, R27, R17, 0x1, P1 ;  /* 0x000000111b1b7211 */ /* 0x000fe200008f0eff */
[----:B------:R-:W-:Y:S01]  /*4180*/  UIMAD.WIDE UR4, UR4, 0x4, URZ ;  /* 0x00000004040478a5 */ /* 0x000fe2000f8e02ff */
[----:B------:R-:W-:Y:S01]  /*4190*/  SHF.L.U32 R2, R2, 0x4, RZ ;  /* 0x0000000402027819 */ /* 0x000fe200000006ff */
[----:B------:R1:W-:Y:S04]  /*41a0*/  STS.128 [R37], R20 ;  /* 0x0000001425007388 */ /* 0x0003e80000000c00 */
[----:B------:R2:W-:Y:S01]  /*41b0*/  STS.128 [R37+0x400], R8 ;  /* 0x0004000825007388 */ /* 0x0005e20000000c00 */
[----:B------:R-:W-:Y:S01]  /*41c0*/  BAR.SYNC.DEFER_BLOCKING 0x0 ;  /* 0x0000000000007b1d */ /* 0x000fe20000010000 */
[----:B-1----:R-:W-:Y:S01]  /*41d0*/  LEA R20, P1, R29, R16, 0x1 ;  /* 0x000000101d147211 */ /* 0x002fe200078208ff */
[----:B--2---:R-:W-:-:S03]  /*41e0*/  IMAD R37, R36, 0x2, R41 ;  /* 0x0000000224257824 */ /* 0x004fc600078e0229 */
[----:B------:R-:W-:Y:S02]  /*41f0*/  LEA.HI.X.SX32 R21, R29, R17, 0x1, P1 ;  /* 0x000000111d157211 */ /* 0x000fe400008f0eff */
[----:B------:R-:W-:Y:S01]  /*4200*/  LEA R22, P1, R31, R16, 0x1 ;  /* 0x000000101f167211 */ /* 0x000fe200078208ff */
[----:B------:R-:W-:-:S03]  /*4210*/  IMAD R43, R36, 0x2, R37 ;  /* 0x00000002242b7824 */ /* 0x000fc600078e0225 */
[----:B------:R-:W-:Y:S02]  /*4220*/  LEA.HI.X.SX32 R23, R31, R17, 0x1, P1 ;  /* 0x000000111f177211 */ /* 0x000fe400008f0eff */
[C---:B------:R-:W-:Y:S02]  /*4230*/  LEA R31, R36.reuse, R43, 0x1 ;  /* 0x0000002b241f7211 */ /* 0x040fe400078e08ff */
[C---:B------:R-:W-:Y:S01]  /*4240*/  LEA R28, P1, R33.reuse, R16, 0x1 ;  /* 0x00000010211c7211 */ /* 0x040fe200078208ff */
[----:B0-----:R0:W-:Y:S02]  /*4250*/  STG.E.U16 desc[UR28][R18.64], R12 ;  /* 0x0000000c12007986 */ /* 0x0011e4000c10151c */
[----:B------:R-:W-:Y:S01]  /*4260*/  IMAD R45, R36, 0x2, R31 ;  /* 0x00000002242d7824 */ /* 0x000fe200078e021f */
[----:B------:R-:W-:Y:S01]  /*4270*/  LEA.HI.X.SX32 R29, R33, R17, 0x1, P1 ;  /* 0x00000011211d7211 */ /* 0x000fe200008f0eff */
[----:B------:R-:W1:Y:S01]  /*4280*/  LDS.128 R8, [R38+UR11] ;  /* 0x0000000b26087984 */ /* 0x000e620008000c00 */
[----:B0-----:R-:W-:-:S02]  /*4290*/  PRMT R19, R12, 0x7632, R19 ;  /* 0x000076320c137816 */ /* 0x001fc40000000013 */
[----:B------:R-:W-:-:S03]  /*42a0*/  PRMT R18, R13, 0x7632, R18 ;  /* 0x000076320d127816 */ /* 0x000fc60000000012 */
[----:B------:R0:W-:Y:S04]  /*42b0*/  STG.E.U16 desc[UR28][R24.64], R19 ;  /* 0x0000001318007986 */ /* 0x0001e8000c10151c */
[----:B------:R2:W-:Y:S04]  /*42c0*/  STG.E.U16 desc[UR28][R26.64], R13 ;  /* 0x0000000d1a007986 */ /* 0x0005e8000c10151c */
[----:B------:R3:W-:Y:S01]  /*42d0*/  STG.E.U16 desc[UR28][R20.64], R18 ;  /* 0x0000001214007986 */ /* 0x0007e2000c10151c */
[----:B0-----:R-:W-:-:S03]  /*42e0*/  LEA R24, P1, R35, R16, 0x1 ;  /* 0x0000001023187211 */ /* 0x001fc600078208ff */
[----:B------:R0:W-:Y:S01]  /*42f0*/  STG.E.U16 desc[UR28][R22.64], R14 ;  /* 0x0000000e16007986 */ /* 0x0001e2000c10151c */
[----:B--2---:R-:W-:Y:S01]  /*4300*/  IMAD R27, R36, 0x2, R45 ;  /* 0x00000002241b7824 */ /* 0x004fe200078e022d */
[----:B------:R-:W-:Y:S02]  /*4310*/  PRMT R13, R14, 0x7632, R13 ;  /* 0x000076320e0d7816 */ /* 0x000fe4000000000d */
[----:B------:R-:W-:Y:S02]  /*4320*/  LEA.HI.X.SX32 R25, R35, R17, 0x1, P1 ;  /* 0x0000001123197211 */ /* 0x000fe400008f0eff */
[C---:B------:R-:W-:Y:S01]  /*4330*/  LEA R47, R36.reuse, R27, 0x1 ;  /* 0x0000001b242f7211 */ /* 0x040fe200078e08ff */
[----:B------:R2:W-:Y:S01]  /*4340*/  STG.E.U16 desc[UR28][R28.64], R13 ;  /* 0x0000000d1c007986 */ /* 0x0005e2000c10151c */
[-C--:B------:R-:W-:Y:S02]  /*4350*/  LEA R12, P1, R39, R16.reuse, 0x1 ;  /* 0x00000010270c7211 */ /* 0x080fe400078208ff */
[----:B---3--:R-:W-:Y:S01]  /*4360*/  LEA R20, P2, R37, R16, 0x1 ;  /* 0x0000001025147211 */ /* 0x008fe200078408ff */
[----:B------:R-:W-:Y:S01]  /*4370*/  IMAD R49, R36, 0x2, R47 ;  /* 0x0000000224317824 */ /* 0x000fe200078e022f */
[----:B0-----:R-:W-:Y:S01]  /*4380*/  PRMT R14, R15, 0x7632, R14 ;  /* 0x000076320f0e7816 */ /* 0x001fe2000000000e */
[----:B------:R0:W-:Y:S01]  /*4390*/  STG.E.U16 desc[UR28][R24.64], R15 ;  /* 0x0000000f18007986 */ /* 0x0001e2000c10151c */
[----:B------:R-:W-:-:S02]  /*43a0*/  LEA.HI.X.SX32 R21, R37, R17, 0x1, P2 ;  /* 0x0000001125157211 */ /* 0x000fc400010f0eff */
[----:B-1----:R-:W-:Y:S02]  /*43b0*/  PRMT R64, R8, 0x7632, R64 ;  /* 0x0000763208407816 */ /* 0x002fe40000000040 */
[----:B--2---:R-:W-:Y:S02]  /*43c0*/  LEA.HI.X.SX32 R13, R39, R17, 0x1, P1 ;  /* 0x00000011270d7211 */ /* 0x004fe400008f0eff */
[C---:B------:R-:W-:Y:S02]  /*43d0*/  LEA R39, R36.reuse, R49, 0x1 ;  /* 0x0000003124277211 */ /* 0x040fe400078e08ff */
[-C--:B------:R-:W-:Y:S01]  /*43e0*/  LEA R18, P1, R41, R16.reuse, 0x1 ;  /* 0x0000001029127211 */ /* 0x080fe200078208ff */
[----:B------:R-:W-:Y:S01]  /*43f0*/  STG.E.U16 desc[UR28][R12.64], R14 ;  /* 0x0000000e0c007986 */ /* 0x000fe2000c10151c */
[-C--:B------:R-:W-:Y:S01]  /*4400*/  LEA R28, P2, R31, R16.reuse, 0x1 ;  /* 0x000000101f1c7211 */ /* 0x080fe200078408ff */
[----:B------:R-:W-:Y:S01]  /*4410*/  IMAD R51, R36, 0x2, R39 ;  /* 0x0000000224337824 */ /* 0x000fe200078e0227 */
[----:B------:R-:W-:Y:S01]  /*4420*/  LEA.HI.X.SX32 R19, R41, R17, 0x1, P1 ;  /* 0x0000001129137211 */ /* 0x000fe200008f0eff */
[----:B------:R-:W1:Y:S01]  /*4430*/  LDS.128 R12, [R38+UR11+0x800] ;  /* 0x0008000b260c7984 */ /* 0x000e620008000c00 */
[----:B------:R-:W-:-:S02]  /*4440*/  LEA R34, P1, R43, R16, 0x1 ;  /* 0x000000102b227211 */ /* 0x000fc400078208ff */
[C---:B------:R-:W-:Y:S01]  /*4450*/  LEA R41, R36.reuse, R51, 0x1 ;  /* 0x0000003324297211 */ /* 0x040fe200078e08ff */
[----:B------:R2:W-:Y:S01]  /*4460*/  STG.E.U16 desc[UR28][R18.64], R8 ;  /* 0x0000000812007986 */ /* 0x0005e2000c10151c */
[-C--:B------:R-:W-:Y:S02]  /*4470*/  LEA.HI.X.SX32 R35, R43, R17.reuse, 0x1, P1 ;  /* 0x000000112b237211 */ /* 0x080fe400008f0eff */
[-C--:B------:R-:W-:Y:S01]  /*4480*/  LEA R32, P1, R45, R16.reuse, 0x1 ;  /* 0x000000102d207211 */ /* 0x080fe200078208ff */
[C---:B------:R-:W-:Y:S01]  /*4490*/  IMAD R37, R36.reuse, 0x2, R41 ;  /* 0x0000000224257824 */ /* 0x040fe200078e0229 */
[----:B------:R-:W-:Y:S01]  /*44a0*/  LEA.HI.X.SX32 R29, R31, R17, 0x1, P2 ;  /* 0x000000111f1d7211 */ /* 0x000fe200010f0eff */
[----:B------:R3:W-:Y:S01]  /*44b0*/  STG.E.U16 desc[UR28][R20.64], R64 ;  /* 0x0000004014007986 */ /* 0x0007e2000c10151c */
[----:B------:R-:W-:Y:S02]  /*44c0*/  LEA R30, P2, R27, R16, 0x1 ;  /* 0x000000101b1e7211 */ /* 0x000fe400078408ff */
[----:B------:R-:W-:Y:S01]  /*44d0*/  LEA R43, R36, R37, 0x1 ;  /* 0x00000025242b7211 */ /* 0x000fe200078e08ff */
[----:B------:R-:W-:Y:S01]  /*44e0*/  STG.E.U16 desc[UR28][R34.64], R9 ;  /* 0x0000000922007986 */ /* 0x000fe2000c10151c */
[----:B------:R-:W-:-:S02]  /*44f0*/  LEA.HI.X.SX32 R33, R45, R17, 0x1, P1 ;  /* 0x000000112d217211 */ /* 0x000fc400008f0eff */
[-C--:B------:R-:W-:Y:S01]  /*4500*/  LEA R26, P1, R47, R16.reuse, 0x1 ;  /* 0x000000102f1a7211 */ /* 0x080fe200078208ff */
[C---:B------:R-:W-:Y:S01]  /*4510*/  IMAD R45, R36.reuse, 0x2, R43 ;  /* 0x00000002242d7824 */ /* 0x040fe200078e022b */
[-C--:B------:R-:W-:Y:S02]  /*4520*/  LEA.HI.X.SX32 R31, R27, R17.reuse, 0x1, P2 ;  /* 0x000000111b1f7211 */ /* 0x080fe400010f0eff */
[----:B------:R-:W-:Y:S02]  /*4530*/  LEA.HI.X.SX32 R27, R47, R17, 0x1, P1 ;  /* 0x000000112f1b7211 */ /* 0x000fe400008f0eff */
[C---:B------:R-:W-:Y:S02]  /*4540*/  LEA R47, R36.reuse, R45, 0x1 ;  /* 0x0000002d242f7211 */ /* 0x040fe400078e08ff */
[-C--:B------:R-:W-:Y:S02]  /*4550*/  LEA R22, P2, R49, R16.reuse, 0x1 ;  /* 0x0000001031167211 */ /* 0x080fe400078408ff */
[----:B0-----:R-:W-:Y:S01]  /*4560*/  LEA R24, P1, R39, R16, 0x1 ;  /* 0x0000001027187211 */ /* 0x001fe200078208ff */
[----:B------:R-:W-:Y:S01]  /*4570*/  IMAD R61, R36, 0x2, R47 ;  /* 0x00000002243d7824 */ /* 0x000fe200078e022f */
[----:B------:R-:W-:-:S02]  /*4580*/  LEA.HI.X.SX32 R23, R49, R17, 0x1, P2 ;  /* 0x0000001131177211 */ /* 0x000fc400010f0eff */
[----:B------:R-:W-:Y:S02]  /*4590*/  LEA.HI.X.SX32 R25, R39, R17, 0x1, P1 ;  /* 0x0000001127197211 */ /* 0x000fe400008f0eff */
[CC--:B------:R-:W-:Y:S02]  /*45a0*/  LEA R56, P2, R41.reuse, R16.reuse, 0x1 ;  /* 0x0000001029387211 */ /* 0x0c0fe400078408ff */
[C---:B------:R-:W-:Y:S02]  /*45b0*/  LEA R39, R36.reuse, R61, 0x1 ;  /* 0x0000003d24277211 */ /* 0x040fe400078e08ff */
[----:B------:R-:W-:Y:S02]  /*45c0*/  LEA.HI.X.SX32 R57, R41, R17, 0x1, P2 ;  /* 0x0000001129397211 */ /* 0x000fe400010f0eff */
[-C--:B------:R-:W-:Y:S01]  /*45d0*/  LEA R58, P1, R51, R16.reuse, 0x1 ;  /* 0x00000010333a7211 */ /* 0x080fe200078208ff */
[----:B------:R-:W-:Y:S01]  /*45e0*/  IMAD R41, R36, 0x2, R39 ;  /* 0x0000000224297824 */ /* 0x000fe200078e0227 */
[----:B------:R-:W-:-:S02]  /*45f0*/  LEA R54, P2, R43, R16, 0x1 ;  /* 0x000000102b367211 */ /* 0x000fc400078408ff */
[----:B------:R-:W-:Y:S02]  /*4600*/  LEA.HI.X.SX32 R59, R51, R17, 0x1, P1 ;  /* 0x00000011333b7211 */ /* 0x000fe400008f0eff */
[C---:B------:R-:W-:Y:S02]  /*4610*/  LEA R63, R36.reuse, R41, 0x1 ;  /* 0x00000029243f7211 */ /* 0x040fe400078e08ff */
[----:B------:R-:W-:Y:S02]  /*4620*/  LEA R50, P1, R37, R16, 0x1 ;  /* 0x0000001025327211 */ /* 0x000fe400078208ff */
[-C--:B------:R-:W-:Y:S01]  /*4630*/  LEA.HI.X.SX32 R55, R43, R17.reuse, 0x1, P2 ;  /* 0x000000112b377211 */ /* 0x080fe200010f0eff */
[----:B------:R-:W-:Y:S01]  /*4640*/  IMAD R65, R36, 0x2, R63 ;  /* 0x0000000224417824 */ /* 0x000fe200078e023f */
[----:B------:R-:W-:Y:S02]  /*4650*/  LEA.HI.X.SX32 R51, R37, R17, 0x1, P1 ;  /* 0x0000001125337211 */ /* 0x000fe400008f0eff */
[----:B--2---:R-:W-:-:S02]  /*4660*/  PRMT R19, R9, 0x7632, R19 ;  /* 0x0000763209137816 */ /* 0x004fc40000000013 */
[-C--:B------:R-:W-:Y:S02]  /*4670*/  LEA R52, P3, R45, R16.reuse, 0x1 ;  /* 0x000000102d347211 */ /* 0x080fe400078608ff */
[-C--:B------:R-:W-:Y:S01]  /*4680*/  LEA R42, P2, R61, R16.reuse, 0x1 ;  /* 0x000000103d2a7211 */ /* 0x080fe200078408ff */
[----:B------:R0:W-:Y:S01]  /*4690*/  STG.E.U16 desc[UR28][R28.64], R19 ;  /* 0x000000131c007986 */ /* 0x0001e2000c10151c */
[----:B------:R-:W-:Y:S02]  /*46a0*/  LEA R37, R36, R65, 0x1 ;  /* 0x0000004124257211 */ /* 0x000fe400078e08ff */
[----:B---3--:R-:W-:Y:S01]  /*46b0*/  PRMT R21, R10, 0x7632, R21 ;  /* 0x000076320a157816 */ /* 0x008fe20000000015 */
[----:B------:R-:W-:Y:S01]  /*46c0*/  STG.E.U16 desc[UR28][R32.64], R10 ;  /* 0x0000000a20007986 */ /* 0x000fe2000c10151c */
[-C--:B------:R-:W-:Y:S02]  /*46d0*/  LEA.HI.X.SX32 R53, R45, R17.reuse, 0x1, P3 ;  /* 0x000000112d357211 */ /* 0x080fe400018f0eff */
[-C--:B------:R-:W-:Y:S01]  /*46e0*/  LEA R48, P1, R47, R16.reuse, 0x1 ;  /* 0x000000102f307211 */ /* 0x080fe200078208ff */
[----:B------:R-:W-:Y:S01]  /*46f0*/  STG.E.U16 desc[UR28][R30.64], R21 ;  /* 0x000000151e007986 */ /* 0x000fe2000c10151c */
[----:B------:R-:W-:Y:S01]  /*4700*/  LEA.HI.X.SX32 R43, R61, R17, 0x1, P2 ;  /* 0x000000113d2b7211 */ /* 0x000fe200010f0eff */
[----:B------:R-:W-:Y:S01]  /*4710*/  IMAD R61, R36, 0x2, R37 ;  /* 0x00000002243d7824 */ /* 0x000fe200078e0225 */
[----:B------:R-:W-:Y:S01]  /*4720*/  LEA R46, P3, R39, R16, 0x1 ;  /* 0x00000010272e7211 */ /* 0x000fe200078608ff */
[----:B------:R2:W-:Y:S01]  /*4730*/  STG.E.U16 desc[UR28][R26.64], R11 ;  /* 0x0000000b1a007986 */ /* 0x0005e2000c10151c */
[----:B0-----:R-:W-:-:S02]  /*4740*/  PRMT R29, R11, 0x7632, R29 ;  /* 0x000076320b1d7816 */ /* 0x001fc4000000001d */
[-C--:B------:R-:W-:Y:S02]  /*4750*/  LEA.HI.X.SX32 R49, R47, R17.reuse, 0x1, P1 ;  /* 0x000000112f317211 */ /* 0x080fe400008f0eff */
[----:B------:R-:W-:Y:S01]  /*4760*/  LEA.HI.X.SX32 R47, R39, R17, 0x1, P3 ;  /* 0x00000011272f7211 */ /* 0x000fe200018f0eff */
[----:B------:R-:W-:Y:S01]  /*4770*/  STG.E.U16 desc[UR28][R22.64], R29 ;  /* 0x0000001d16007986 */ /* 0x000fe2000c10151c */
[-C--:B------:R-:W-:Y:S02]  /*4780*/  LEA R38, P3, R65, R16.reuse, 0x1 ;  /* 0x0000001041267211 */ /* 0x080fe400078608ff */
[----:B------:R-:W-:Y:S01]  /*4790*/  LEA R67, R36, R61, 0x1 ;  /* 0x0000003d24437211 */ /* 0x000fe200078e08ff */
[----:B------:R0:W-:Y:S01]  /*47a0*/  STG.E.U16 desc[UR28][R24.64], R4 ;  /* 0x0000000418007986 */ /* 0x0001e2000c10151c */
[----:B------:R-:W-:Y:S02]  /*47b0*/  LEA R44, P1, R41, R16, 0x1 ;  /* 0x00000010292c7211 */ /* 0x000fe400078208ff */
[----:B--2---:R-:W-:-:S02]  /*47c0*/  PRMT R27, R4, 0x7632, R27 ;  /* 0x00007632041b7816 */ /* 0x004fc4000000001b */
[----:B------:R-:W-:Y:S02]  /*47d0*/  LEA R40, P2, R63, R16, 0x1 ;  /* 0x000000103f287211 */ /* 0x000fe400078408ff */
[-C--:B------:R-:W-:Y:S01]  /*47e0*/  LEA.HI.X.SX32 R39, R65, R17.reuse, 0x1, P3 ;  /* 0x0000001141277211 */ /* 0x080fe200018f0eff */
[----:B------:R-:W-:Y:S01]  /*47f0*/  IMAD R65, R36, 0x2, R67 ;  /* 0x0000000224417824 */ /* 0x000fe200078e0243 */
[----:B------:R-:W-:Y:S01]  /*4800*/  PRMT R8, R6, 0x7632, R8 ;  /* 0x0000763206087816 */ /* 0x000fe20000000008 */
[----:B------:R-:W-:Y:S01]  /*4810*/  STG.E.U16 desc[UR28][R58.64], R27 ;  /* 0x0000001b3a007986 */ /* 0x000fe2000c10151c */
[----:B------:R-:W-:Y:S02]  /*4820*/  LEA.HI.X.SX32 R45, R41, R17, 0x1, P1 ;  /* 0x00000011292d7211 */ /* 0x000fe400008f0eff */
[----:B0-----:R-:W-:Y:S01]  /*4830*/  PRMT R25, R5, 0x7632, R25 ;  /* 0x0000763205197816 */ /* 0x001fe20000000019 */
[----:B------:R-:W-:Y:S01]  /*4840*/  STG.E.U16 desc[UR28][R56.64], R5 ;  /* 0x0000000538007986 */ /* 0x000fe2000c10151c */
[----:B------:R-:W-:-:S02]  /*4850*/  PRMT R21, R7, 0x7632, R21 ;  /* 0x0000763207157816 */ /* 0x000fc40000000015 */
[----:B------:R-:W-:Y:S01]  /*4860*/  LEA.HI.X.SX32 R41, R63, R17, 0x1, P2 ;  /* 0x000000113f297211 */ /* 0x000fe200010f0eff */
[----:B------:R-:W-:Y:S01]  /*4870*/  STG.E.U16 desc[UR28][R50.64], R25 ;  /* 0x0000001932007986 */ /* 0x000fe2000c10151c */
[-C--:B------:R-:W-:Y:S02]  /*4880*/  LEA R36, P1, R37, R16.reuse, 0x1 ;  /* 0x0000001025247211 */ /* 0x080fe400078208ff */
[-C--:B------:R-:W-:Y:S01]  /*4890*/  LEA R60, P2, R61, R16.reuse, 0x1 ;  /* 0x000000103d3c7211 */ /* 0x080fe200078408ff */
[----:B------:R-:W-:Y:S01]  /*48a0*/  STG.E.U16 desc[UR28][R54.64], R6 ;  /* 0x0000000636007986 */ /* 0x000fe2000c10151c */
[----:B-1----:R-:W-:Y:S02]  /*48b0*/  PRMT R22, R12, 0x7632, R22 ;  /* 0x000076320c167816 */ /* 0x002fe40000000016 */
[-C--:B------:R-:W-:Y:S01]  /*48c0*/  LEA R62, P3, R67, R16.reuse, 0x1 ;  /* 0x00000010433e7211 */ /* 0x080fe200078608ff */
[----:B------:R0:W-:Y:S01]  /*48d0*/  STG.E.U16 desc[UR28][R52.64], R8 ;  /* 0x0000000834007986 */ /* 0x0001e2000c10151c */
[----:B------:R-:W-:-:S02]  /*48e0*/  LEA R16, P4, R65, R16, 0x1 ;  /* 0x0000001041107211 */ /* 0x000fc400078808ff */
[----:B------:R-:W-:Y:S01]  /*48f0*/  PRMT R19, R13, 0x7632, R19 ;  /* 0x000076320d137816 */ /* 0x000fe20000000013 */
[----:B------:R-:W-:Y:S01]  /*4900*/  STG.E.U16 desc[UR28][R48.64], R7 ;  /* 0x0000000730007986 */ /* 0x000fe2000c10151c */
[-C--:B------:R-:W-:Y:S02]  /*4910*/  LEA.HI.X.SX32 R37, R37, R17.reuse, 0x1, P1 ;  /* 0x0000001125257211 */ /* 0x080fe400008f0eff */
[-C--:B------:R-:W-:Y:S01]  /*4920*/  LEA.HI.X.SX32 R61, R61, R17.reuse, 0x1, P2 ;  /* 0x000000113d3d7211 */ /* 0x080fe200010f0eff */
[----:B------:R-:W-:Y:S01]  /*4930*/  STG.E.U16 desc[UR28][R42.64], R21 ;  /* 0x000000152a007986 */ /* 0x000fe2000c10151c */
[----:B------:R-:W-:Y:S02]  /*4940*/  PRMT R30, R14, 0x7632, R30 ;  /* 0x000076320e1e7816 */ /* 0x000fe4000000001e */
[-C--:B------:R-:W-:Y:S01]  /*4950*/  LEA.HI.X.SX32 R63, R67, R17.reuse, 0x1, P3 ;  /* 0x00000011433f7211 */ /* 0x080fe200018f0eff */
[----:B------:R-:W-:Y:S01]  /*4960*/  STG.E.U16 desc[UR28][R46.64], R12 ;  /* 0x0000000c2e007986 */ /* 0x000fe2000c10151c */
[----:B------:R-:W-:Y:S01]  /*4970*/  LEA.HI.X.SX32 R17, R65, R17, 0x1, P4 ;  /* 0x0000001141117211 */ /* 0x000fe200020f0eff */
[----:B0-----:R-:W0:Y:S01]  /*4980*/  LDC.64 R8, c[0x0][0x3a0] ;  /* 0x0000e800ff087b82 */ /* 0x001e220000000a00 */
[----:B------:R-:W-:Y:S01]  /*4990*/  PRMT R5, R15, 0x7632, R5 ;  /* 0x000076320f057816 */ /* 0x000fe20000000005 */
[----:B------:R-:W-:Y:S01]  /*49a0*/  STG.E.U16 desc[UR28][R44.64], R22 ;  /* 0x000000162c007986 */ /* 0x000fe2000c10151c */
[----:B------:R-:W-:-:S02]  /*49b0*/  LOP3.LUT R4, R2, 0xf0, RZ, 0xc0, !PT ;  /* 0x000000f002047812 */ /* 0x000fc400078ec0ff */
[----:B------:R-:W-:Y:S01]  /*49c0*/  LOP3.LUT R2, R66, 0x7f, RZ, 0xc0, !PT ;  /* 0x0000007f42027812 */ /* 0x000fe200078ec0ff */
[----:B------:R-:W-:Y:S03]  /*49d0*/  STG.E.U16 desc[UR28][R40.64], R13 ;  /* 0x0000000d28007986 */ /* 0x000fe6000c10151c */
[----:B------:R-:W-:Y:S01]  /*49e0*/  ISETP.GE.U32.AND P1, PT, R2, 0x40, PT ;  /* 0x000000400200780c */ /* 0x000fe20003f26070 */
[----:B------:R-:W-:Y:S04]  /*49f0*/  STG.E.U16 desc[UR28][R38.64], R19 ;  /* 0x0000001326007986 */ /* 0x000fe8000c10151c */
[----:B------:R-:W-:Y:S04]  /*4a00*/  STG.E.U16 desc[UR28][R36.64], R14 ;  /* 0x0000000e24007986 */ /* 0x000fe8000c10151c */
[----:B------:R-:W-:Y:S04]  /*4a10*/  STG.E.U16 desc[UR28][R60.64], R30 ;  /* 0x0000001e3c007986 */ /* 0x000fe8000c10151c */
[----:B------:R-:W-:Y:S04]  /*4a20*/  STG.E.U16 desc[UR28][R62.64], R15 ;  /* 0x0000000f3e007986 */ /* 0x000fe8000c10151c */
[----:B------:R1:W-:Y:S01]  /*4a30*/  STG.E.U16 desc[UR28][R16.64], R5 ;  /* 0x0000000510007986 */ /* 0x0003e2000c10151c */
[----:B------:R-:W-:Y:S01]  /*4a40*/  BAR.SYNC.DEFER_BLOCKING 0x0 ;  /* 0x0000000000007b1d */ /* 0x000fe20000010000 */
[----:B-1----:R-:W-:-:S02]  /*4a50*/  IMAD.SHL.U32 R5, R74, 0x4, RZ ;  /* 0x000000044a057824 */ /* 0x002fc400078e00ff */
[----:B------:R-:W-:-:S03]  /*4a60*/  IMAD.HI R74, R74, 0x4, RZ ;  /* 0x000000044a4a7827 */ /* 0x000fc600078e02ff */
[----:B0-----:R-:W-:Y:S01]  /*4a70*/  IADD3 R2, P2, P3, R5, UR6, R8 ;  /* 0x0000000605027c10 */ /* 0x001fe2000fb5e008 */
[----:B------:R0:W-:Y:S01]  /*4a80*/  STSM.16.M88 [R3], R0 ;  /* 0x0000000003007844 */ /* 0x0001e20000000000 */
[----:B------:R-:W-:Y:S02]  /*4a90*/  BAR.SYNC.DEFER_BLOCKING 0x0 ;  /* 0x0000000000007b1d */ /* 0x000fe40000010000 */
[----:B0-----:R-:W-:-:S04]  /*4aa0*/  IADD3.X R3, PT, PT, R74, UR5, R9, P2, P3 ;  /* 0x000000054a037c10 */ /* 0x001fc800097e6409 */
[----:B------:R-:W0:Y:S04]  /*4ab0*/  LDSM.16.M88 R7, [R4+UR11] ;  /* 0x0000000b0407783b */ /* 0x000e280008000000 */
[----:B0-----:R0:W-:Y:S01]  /*4ac0*/  @!P1 STG.E desc[UR28][R2.64], R7 ;  /* 0x0000000702009986 */ /* 0x0011e2000c10191c */
[----:B------:R-:W-:Y:S06]  /*4ad0*/  BAR.SYNC.DEFER_BLOCKING 0x0 ;  /* 0x0000000000007b1d */ /* 0x000fec0000010000 */
[----:B------:R-:W-:Y:S05]  /*4ae0*/  @P0 BRA `(.L_x_20) ;  /* 0x0000000000a00947 */ /* 0x000fea0003800000 */
[----:B------:R-:W1:Y:S01]  /*4af0*/  S2UR UR5, SR_CgaCtaId ;  /* 0x00000000000579c3 */ /* 0x000e620000008800 */
[----:B------:R-:W-:Y:S01]  /*4b00*/  NOP ;  /* 0x0000000000007918 */ /* 0x000fe20000000000 */
[----:B------:R-:W-:Y:S01]  /*4b10*/  UMOV UR4, 0x50 ;  /* 0x0000005000047882 */ /* 0x000fe20000000000 */
[----:B------:R-:W-:Y:S01]  /*4b20*/  MOV R0, UR33 ;  /* 0x0000002100007c02 */ /* 0x000fe20008000f00 */
[----:B0-----:R-:W-:Y:S02]  /*4b30*/  HFMA2 R7, -RZ, RZ, 0, 5.9604644775390625e-08 ;  /* 0x00000001ff077431 */ /* 0x001fe400000001ff */
[----:B------:R-:W-:Y:S01]  /*4b40*/  IMAD.MOV.U32 R3, RZ, RZ, 0xf ;  /* 0x0000000fff037424 */ /* 0x000fe200078e00ff */
[----:B------:R-:W-:-:S04]  /*4b50*/  LOP3.LUT R0, R0, 0xffff, RZ, 0xc0, !PT ;  /* 0x0000ffff00007812 */ /* 0x000fc800078ec0ff */
[----:B------:R-:W-:-:S05]  /*4b60*/  SHF.R.U32.HI R0, RZ, 0x5, R0 ;  /* 0x00000005ff007819 */ /* 0x000fca0000011600 */
[----:B------:R-:W-:Y:S01]  /*4b70*/  VIADD R2, R0, 0x10 ;  /* 0x0000001000027836 */ /* 0x000fe20000000000 */
[----:B------:R-:W-:Y:S01]  /*4b80*/  SHF.L.U32 R0, R3, R0, RZ ;  /* 0x0000000003007219 */ /* 0x000fe200000006ff */
[----:B-1----:R-:W-:-:S03]  /*4b90*/  ULEA UR6, UR5, UR4, 0x18 ;  /* 0x0000000405067291 */ /* 0x002fc6000f8ec0ff */
[----:B------:R-:W-:-:S04]  /*4ba0*/  SHF.L.U32 R3, R7, R2, RZ ;  /* 0x0000000207037219 */ /* 0x000fc800000006ff */
[----:B------:R-:W-:Y:S02]  /*4bb0*/  LOP3.LUT R0, R3, R0, RZ, 0xfc, !PT ;  /* 0x0000000003007212 */ /* 0x000fe400078efcff */
[----:B------:R-:W0:Y:S02]  /*4bc0*/  LDS R5, [UR6] ;  /* 0x00000006ff057984 */ /* 0x000e240008000800 */
[C---:B------:R-:W-:Y:S02]  /*4bd0*/  LOP3.LUT R2, R0.reuse, 0xffff, RZ, 0xc0, !PT ;  /* 0x0000ffff00027812 */ /* 0x040fe400078ec0ff */
[----:B0-----:R-:W-:-:S04]  /*4be0*/  LOP3.LUT R3, R0, 0xffff, R5, 0x80, !PT ;  /* 0x0000ffff00037812 */ /* 0x001fc800078e8005 */
[----:B------:R-:W-:-:S13]  /*4bf0*/  ISETP.NE.AND P0, PT, R3, R2, PT ;  /* 0x000000020300720c */ /* 0x000fda0003f05270 */
[----:B------:R-:W-:Y:S05]  /*4c00*/  @P0 BRA `(.L_x_21) ;  /* 0x0000000000500947 */ /* 0x000fea0003800000 */
[----:B------:R-:W-:Y:S02]  /*4c10*/  SHF.R.U32.HI R5, RZ, 0x10, R5 ;  /* 0x00000010ff057819 */ /* 0x000fe40000011605 */
[----:B------:R-:W-:-:S04]  /*4c20*/  SHF.R.U32.HI R2, RZ, 0x10, R0 ;  /* 0x00000010ff027819 */ /* 0x000fc80000011600 */
[----:B------:R-:W-:-:S04]  /*4c30*/  LOP3.LUT R5, R5, R2, RZ, 0xc0, !PT ;  /* 0x0000000205057212 */ /* 0x000fc800078ec0ff */
[----:B------:R-:W-:-:S13]  /*4c40*/  ISETP.NE.AND P0, PT, R5, R2, PT ;  /* 0x000000020500720c */ /* 0x000fda0003f05270 */
[----:B------:R-:W-:Y:S05]  /*4c50*/  @P0 BRA `(.L_x_22) ;  /* 0x0000000000300947 */ /* 0x000fea0003800000 */
[----:B------:R-:W-:Y:S01]  /*4c60*/  R2UR UR4, R0 ;  /* 0x00000000000472ca */ /* 0x000fe200000e0000 */
[----:B------:R-:W-:Y:S01]  /*4c70*/  VOTEU.ANY UR5, UPT, PT ;  /* 0x0000000000057886 */ /* 0x000fe200038e0100 */
[----:B------:R-:W0:Y:S01]  /*4c80*/  S2R R0, SR_LANEID ;  /* 0x0000000000007919 */ /* 0x000e220000000000 */
[----:B------:R-:W-:-:S10]  /*4c90*/  UFLO.U32 UR5, UR5 ;  /* 0x00000005000572bd */ /* 0x000fd400080e0000 */
[----:B------:R-:W-:-:S06]  /*4ca0*/  ULOP3.LUT UR4, URZ, UR4, URZ, 0x33, !UPT ;  /* 0x00000004ff047292 */ /* 0x000fcc000f8e33ff */
[----:B------:R-:W-:-:S04]  /*4cb0*/  MOV R2, UR4 ;  /* 0x0000000400027c02 */ /* 0x000fc80008000f00 */
[----:B------:R-:W1:Y:S02]  /*4cc0*/  REDUX UR7, R2 ;  /* 0x00000000020773c4 */ /* 0x000e640000000000 */
[----:B------:R2:W-:Y:S01]  /*4cd0*/  UTCATOMSWS.AND URZ, UR4 ;  /* 0x0000000400ff79e3 */ /* 0x0005e20008000000 */
[----:B0-----:R-:W-:Y:S01]  /*4ce0*/  ISETP.EQ.U32.AND P0, PT, R0, UR5, PT ;  /* 0x0000000500007c0c */ /* 0x001fe2000bf02070 */
[----:B-1----:R-:W-:-:S12]  /*4cf0*/  IMAD.U32 R0, RZ, RZ, UR7 ;  /* 0x00000007ff007e24 */ /* 0x002fd8000f8e00ff */
[----:B------:R2:W-:Y:S01]  /*4d00*/  @P0 ATOMS.AND RZ, [UR6], R0 ;  /* 0x00000000ffff098c */ /* 0x0005e2000a800006 */
[----:B------:R-:W-:Y:S05]  /*4d10*/  BRA `(.L_x_20) ;  /* 0x0000000000147947 */ /* 0x000fea0003800000 */
.L_x_22:
[----:B------:R-:W-:-:S07]  /*4d20*/  MOV R2, 0x4d40 ;  /* 0x00004d4000027802 */ /* 0x000fce0000000f00 */
[----:B------:R-:W-:Y:S05]  /*4d30*/  CALL.REL.NOINC `($__internal_0_$__cuda_sm10x_tcgen05_guardrail_trap_col_being_dealloced_not_returned_by_alloc) ;  /* 0x0000000000447944 */ /* 0x000fea0003c00000 */
[----:B------:R-:W-:Y:S05]  /*4d40*/  BRA `(.L_x_20) ;  /* 0x0000000000087947 */ /* 0x000fea0003800000 */
.L_x_21:
[----:B------:R-:W-:-:S07]  /*4d50*/  MOV R2, 0x4d70 ;  /* 0x00004d7000027802 */ /* 0x000fce0000000f00 */
[----:B------:R-:W-:Y:S05]  /*4d60*/  CALL.REL.NOINC `($__internal_2_$__cuda_sm10x_tcgen05_guardrail_trap_unallocated_columns_being_dealloced) ;  /* 0x0000000000507944 */ /* 0x000fea0003c00000 */
.L_x_20:
[----:B------:R-:W-:Y:S01]  /*4d70*/  NOP ;  /* 0x0000000000007918 */ /* 0x000fe20000000000 */
[----:B--2---:R-:W-:Y:S05]  /*4d80*/  EXIT ;  /* 0x000000000000794d */ /* 0x004fea0003800000 */
.L_x_8:
[----:B------:R-:W1:Y:S02]  /*4d90*/  SYNCS.PHASECHK.TRANS64.TRYWAIT P3, [UR11+0x2800], RZ ;  /* 0x002800ffff0075a7 */ /* 0x000e64000806110b */
[----:B-1----:R-:W-:Y:S05]  /*4da0*/  @!P3 BRA `(.L_x_8) ;  /* 0xfffffffc00f8b947 */ /* 0x002fea000383ffff */
[----:B------:R-:W-:Y:S05]  /*4db0*/  BRA `(.L_x_7) ;  /* 0xffffffcc00747947 */ /* 0x000fea000383ffff */
.L_x_14:
[----:B------:R-:W2:Y:S02]  /*4dc0*/  SYNCS.PHASECHK.TRANS64.TRYWAIT P2, [UR11+0x3810], RZ ;  /* 0x003810ffff0075a7 */ /* 0x000ea4000804110b */
[----:B--2---:R-:W-:Y:S05]  /*4dd0*/  @!P2 BRA `(.L_x_14) ;  /* 0xfffffffc00f8a947 */ /* 0x004fea000383ffff */
[----:B------:R-:W-:Y:S05]  /*4de0*/  BRA `(.L_x_23) ;  /* 0xffffffd800fc7947 */ /* 0x000fea000383ffff */
.L_x_15:
[----:B------:R-:W0:Y:S02]  /*4df0*/  SYNCS.PHASECHK.TRANS64.TRYWAIT P2, [UR13], R14 ;  /* 0x0000000eff0075a7 */ /* 0x000e24000804110d */
[----:B0-----:R-:W-:Y:S05]  /*4e00*/  @!P2 BRA `(.L_x_15) ;  /* 0xfffffffc00f8a947 */ /* 0x001fea000383ffff */
[----:B------:R-:W-:Y:S05]  /*4e10*/  BRA `(.L_x_24) ;  /* 0xffffffdc00d47947 */ /* 0x000fea000383ffff */
.L_x_19:
[----:B------:R-:W0:Y:S02]  /*4e20*/  SYNCS.PHASECHK.TRANS64.TRYWAIT P4, [UR13], R3 ;  /* 0x00000003ff0075a7 */ /* 0x000e24000808110d */
[----:B0-----:R-:W-:Y:S05]  /*4e30*/  @!P4 BRA `(.L_x_19) ;  /* 0xfffffffc00f8c947 */ /* 0x001fea000383ffff */
[----:B------:R-:W-:Y:S05]  /*4e40*/  BRA `(.L_x_18) ;  /* 0xffffffe400907947 */ /* 0x000fea000383ffff */
        .weak           $__internal_0_$__cuda_sm10x_tcgen05_guardrail_trap_col_being_dealloced_not_returned_by_alloc
        .type           $__internal_0_$__cuda_sm10x_tcgen05_guardrail_trap_col_being_dealloced_not_returned_by_alloc,@function
        .size           $__internal_0_$__cuda_sm10x_tcgen05_guardrail_trap_col_being_dealloced_not_returned_by_alloc,($__internal_1_$__cuda_sm10x_tcgen05_guardrail_trap_phase_invalid_during_alloc - $__internal_0_$__cuda_sm10x_tcgen05_guardrail_trap_col_being_dealloced_not_returned_by_alloc)
$__internal_0_$__cuda_sm10x_tcgen05_guardrail_trap_col_being_dealloced_not_returned_by_alloc:
[----:B------:R-:W-:Y:S05]  /*4e50*/  BPT.TRAP 0x1 ;  /* 0x000000040000795c */ /* 0x000fea0000300000 */
[----:B------:R-:W-:-:S04]  /*4e60*/  MOV R3, 0x0 ;  /* 0x0000000000037802 */ /* 0x000fc80000000f00 */
[----:B------:R-:W-:Y:S05]  /*4e70*/  RET.REL.NODEC R2 `(attn_fwd) ;  /* 0xffffffb002607950 */ /* 0x000fea0003c3ffff */
        .weak           $__internal_1_$__cuda_sm10x_tcgen05_guardrail_trap_phase_invalid_during_alloc
        .type           $__internal_1_$__cuda_sm10x_tcgen05_guardrail_trap_phase_invalid_during_alloc,@function
        .size           $__internal_1_$__cuda_sm10x_tcgen05_guardrail_trap_phase_invalid_during_alloc,($__internal_2_$__cuda_sm10x_tcgen05_guardrail_trap_unallocated_columns_being_dealloced - $__internal_1_$__cuda_sm10x_tcgen05_guardrail_trap_phase_invalid_during_alloc)
$__internal_1_$__cuda_sm10x_tcgen05_guardrail_trap_phase_invalid_during_alloc:
[----:B------:R-:W-:Y:S05]  /*4e80*/  BPT.TRAP 0x1 ;  /* 0x000000040000795c */ /* 0x000fea0000300000 */
[----:B------:R-:W-:-:S04]  /*4e90*/  IMAD.MOV.U32 R3, RZ, RZ, 0x0 ;  /* 0x00000000ff037424 */ /* 0x000fc800078e00ff */
[----:B------:R-:W-:Y:S05]  /*4ea0*/  RET.REL.NODEC R2 `(attn_fwd) ;  /* 0xffffffb002547950 */ /* 0x000fea0003c3ffff */
        .weak           $__internal_2_$__cuda_sm10x_tcgen05_guardrail_trap_unallocated_columns_being_dealloced
        .type           $__internal_2_$__cuda_sm10x_tcgen05_guardrail_trap_unallocated_columns_being_dealloced,@function
        .size           $__internal_2_$__cuda_sm10x_tcgen05_guardrail_trap_unallocated_columns_being_dealloced,(.L_x_28 - $__internal_2_$__cuda_sm10x_tcgen05_guardrail_trap_unallocated_columns_being_dealloced)
$__internal_2_$__cuda_sm10x_tcgen05_guardrail_trap_unallocated_columns_being_dealloced:
[----:B------:R-:W-:Y:S05]  /*4eb0*/  BPT.TRAP 0x1 ;  /* 0x000000040000795c */ /* 0x000fea0000300000 */
[----:B------:R-:W-:-:S04]  /*4ec0*/  HFMA2 R3, -RZ, RZ, 0, 0 ;  /* 0x00000000ff037431 */ /* 0x000fc800000001ff */
[----:B------:R-:W-:Y:S05]  /*4ed0*/  RET.REL.NODEC R2 `(attn_fwd) ;  /* 0xffffffb002487950 */ /* 0x000fea0003c3ffff */
.L_x_25:
[----:B------:R-:W-:-:S00]  /*4ee0*/  BRA `(.L_x_25) ;  /* 0xfffffffc00fc7947 */ /* 0x000fc0000383ffff */
[----:B------:R-:W-:-:S00]  /*4ef0*/  NOP ;  /* 0x0000000000007918 */ /* 0x000fc00000000000 */
        /* <DEDUP_REMOVED lines=8> */
.L_x_28:


//--------------------- .nv.global.init           --------------------------
	.section	.nv.global.init,"aw",@progbits
.nv.global.init:
	.type		_$_str,@object
	.size		_$_str,(.L_3 - _$_str)
_$_str:
        /*0000*/ 	.byte	0x5f, 0x5f, 0x43, 0x55, 0x44, 0x41, 0x5f, 0x46, 0x54, 0x5a, 0x00
.L_3:


//--------------------- .nv.shared.attn_fwd       --------------------------
	.section	.nv.shared.attn_fwd,"aw",@nobits
	.sectionflags	@""
	.align	16
	.zero		1024


//--------------------- .nv.shared.reserved.0     --------------------------
	.section	.nv.shared.reserved.0,"aw",@nobits
	.align	8
	.weak		__nv_reservedSMEM_offset_0_alias
	.size		__nv_reservedSMEM_offset_0_alias, 0, 64
	.other		__nv_reservedSMEM_offset_0_alias,@"STO_CUDA_RESERVED_SHARED STV_DEFAULT"
__nv_reservedSMEM_offset_0_alias:
	.zero		0
.nv.shared.reserved.0:
	.zero		64
	.weak		__nv_reservedSMEM_allocation_phase
	.type		__nv_reservedSMEM_allocation_phase,@object
	.size		__nv_reservedSMEM_allocation_phase,(.L_0 - __nv_reservedSMEM_allocation_phase)
__nv_reservedSMEM_allocation_phase:
	.zero		1
.L_0:
	.zero		7
	.weak		__nv_reservedSMEM_devtool_atexit_pc
	.type		__nv_reservedSMEM_devtool_atexit_pc,@object
	.size		__nv_reservedSMEM_devtool_atexit_pc,(__nv_reservedSMEM_allocation_mask - __nv_reservedSMEM_devtool_atexit_pc)
__nv_reservedSMEM_devtool_atexit_pc:
	.zero		8
	.weak		__nv_reservedSMEM_allocation_mask
	.type		__nv_reservedSMEM_allocation_mask,@object
	.size		__nv_reservedSMEM_allocation_mask,(.L_2 - __nv_reservedSMEM_allocation_mask)
__nv_reservedSMEM_allocation_mask:
	.zero		4
.L_2:


//--------------------- .nv.constant0.attn_fwd    --------------------------
	.section	.nv.constant0.attn_fwd,"a",@progbits
	.sectionflags	@""
	.align	4
.nv.constant0.attn_fwd:
	.zero		1032


//--------------------- SYMBOLS --------------------------

	.type		.nv.reservedSmem.offset0,@object
	.size		.nv.reservedSmem.offset0,0x4
	.type		.nv.reservedSmem.cap,@object
	.size		.nv.reservedSmem.cap,0x4
